def gluon_wgmma(
    a_ptr,
    b_ptr,
    c_ptr,
    M,
    N,
    K,
    stride_am,
    stride_bk,
    stride_cm,
    BLOCK_M: gl.constexpr,
    BLOCK_N: gl.constexpr,
    BLOCK_K: gl.constexpr,
    DTYPE: gl.constexpr,
    A_LAYOUT: gl.constexpr,
    B_LAYOUT: gl.constexpr,
    C_LAYOUT: gl.constexpr,
    B_SHAPE: gl.constexpr,
    TRANS_B: gl.constexpr,
    NUM_BUFFERS: gl.constexpr,
    NUM_WARPS: gl.constexpr,
):
    a_desc = tma.make_tensor_descriptor(
        a_ptr, [M, K], [stride_am, 1], [BLOCK_M, BLOCK_K], A_LAYOUT
    )
    b_desc = tma.make_tensor_descriptor(
        b_ptr,
        [N, K] if TRANS_B else [K, N],
        [stride_bk, 1],
        B_SHAPE,
        B_LAYOUT,
    )
    c_desc = tma.make_tensor_descriptor(
        c_ptr, [M, N], [stride_cm, 1], [BLOCK_M, BLOCK_N], C_LAYOUT
    )

    a_bufs = gl.allocate_shared_memory(
        DTYPE, [NUM_BUFFERS, BLOCK_M, BLOCK_K], A_LAYOUT
    )
    b_bufs = gl.allocate_shared_memory(DTYPE, [NUM_BUFFERS] + B_SHAPE, B_LAYOUT)

    pid_m = gl.program_id(0)
    pid_n = gl.program_id(1)
    off_m = pid_m * BLOCK_M
    off_n = pid_n * BLOCK_N

    mma_layout: gl.constexpr = pick_wgmma_layout(DTYPE, BLOCK_M, BLOCK_N, NUM_WARPS)
    acc = warpgroup_mma_init(
        gl.zeros((BLOCK_M, BLOCK_N), dtype=gl.float32, layout=mma_layout)
    )

    bars = gl.allocate_shared_memory(
        gl.int64, [NUM_BUFFERS, 1], mbarrier.MBarrierLayout()
    )
    for i in gl.static_range(NUM_BUFFERS):
        mbarrier.init(bars.index(i), count=1)
    idx = 0
    phase = 0

    for k in range(0, K, BLOCK_K):
        a = a_bufs.index(idx)
        b = b_bufs.index(idx)
        bar = bars.index(idx)
        mbarrier.expect(bar, a_desc.block_type.nbytes + b_desc.block_type.nbytes)
        tma.async_copy_global_to_shared(a_desc, [off_m, k], bar, a)
        tma.async_copy_global_to_shared(
            b_desc, [off_n, k] if TRANS_B else [k, off_n], bar, b
        )
        mbarrier.wait(bar, phase=phase)

        if TRANS_B:
            b = b.permute((1, 0))
        acc = warpgroup_mma_wait(num_outstanding=0, deps=(acc,))
        acc = warpgroup_mma(a, b, acc, is_async=True)

        idx += 1
        if idx == NUM_BUFFERS:
            idx = 0
            phase ^= 1

    acc = warpgroup_mma_wait(num_outstanding=0, deps=(acc,))
    for i in gl.static_range(NUM_BUFFERS):
        mbarrier.invalidate(bars.index(i))

    c_smem = gl.allocate_shared_memory(DTYPE, [BLOCK_M, BLOCK_N], C_LAYOUT)
    c_smem.store(acc.to(DTYPE))
    fence_async_shared()
    tma.async_copy_shared_to_global(c_desc, [off_m, off_n], c_smem)
    tma.store_wait(pendings=0)

# config = {"BLOCK_K": 64, "BLOCK_M": 64, "BLOCK_N": 256, "arch": "sm_90", "dtype": "fp8e4m3", "num_buffers": 4, "num_warps": 8, "trans_b": 1}
# arch = sm_90


// ===== COMPILED SASS (sm_90a) =====

	.target	sm_90a

	.elftype	@"ET_EXEC"


//--------------------- .note.nv.tkinfo           --------------------------
	.section	.note.nv.tkinfo,"",@"SHT_NOTE"
	.sectionflags	@"SHF_NOTE_NV_TKINFO"
	.tkinfo
        /*0018*/ 	.word	0x00000002
        /*0030*/ 	.string	""
        /*0030*/ 	.string	"ptxas"
        /*0030*/ 	.string	"Cuda compilation tools, release 13.0, V13.0.88"
        /*0030*/ 	.string	"Build cuda_13.0.r13.0/compiler.36424714_0"
        /*0030*/ 	.string	"-v  -suppress-debug-info  -lineinfo  -arch sm_90a "



//--------------------- .note.nv.cuinfo           --------------------------
	.section	.note.nv.cuinfo,"",@"SHT_NOTE"
	.sectionflags	@"SHF_NOTE_NV_CUINFO"
        /*0018*/ 	.short	0x0002
        /*001a*/ 	.short	0x005a
        /*001c*/ 	.short	0x0082
	.zero		2


//--------------------- .nv.info                  --------------------------
	.section	.nv.info,"",@"SHT_CUDA_INFO"
	.align	4


	//----- nvinfo : EIATTR_REGCOUNT
	.align		4
        /*0000*/ 	.byte	0x04, 0x2f
        /*0002*/ 	.short	(.L_1 - .L_0)
	.align		4
.L_0:
        /*0004*/ 	.word	index@(gluon_wgmma)
        /*0008*/ 	.word	0x0000005a


	//----- nvinfo : EIATTR_FRAME_SIZE
	.align		4
.L_1:
        /*000c*/ 	.byte	0x04, 0x11
        /*000e*/ 	.short	(.L_3 - .L_2)
	.align		4
.L_2:
        /*0010*/ 	.word	index@(gluon_wgmma)
        /*0014*/ 	.word	0x00000000


	//----- nvinfo : EIATTR_MIN_STACK_SIZE
	.align		4
.L_3:
        /*0018*/ 	.byte	0x04, 0x12
        /*001a*/ 	.short	(.L_5 - .L_4)
	.align		4
.L_4:
        /*001c*/ 	.word	index@(gluon_wgmma)
        /*0020*/ 	.word	0x00000000
.L_5:


//--------------------- .nv.compat                --------------------------
	.section	.nv.compat,"",@"SHT_CUDA_COMPAT_INFO"
	.align	4
        /*0000*/ 	.byte	0x02, 0x09, 0x01, 0x00, 0x02, 0x02, 0x04, 0x00, 0x02, 0x05, 0x05, 0x00, 0x03, 0x07, 0x01, 0x01
        /*0010*/ 	.byte	0x02, 0x03, 0x03, 0x00, 0x02, 0x06, 0x01, 0x00, 0x04, 0x0b, 0x08, 0x00, 0x00, 0x00, 0x00, 0x00
        /*0020*/ 	.byte	0x00, 0x00, 0x00, 0x00


//--------------------- .nv.info.gluon_wgmma      --------------------------
	.section	.nv.info.gluon_wgmma,"",@"SHT_CUDA_INFO"
	.sectionflags	@""
	.align	4


	//----- nvinfo : EIATTR_CUDA_API_VERSION
	.align		4
        /*0000*/ 	.byte	0x04, 0x37
        /*0002*/ 	.short	(.L_7 - .L_6)
.L_6:
        /*0004*/ 	.word	0x00000082


	//----- nvinfo : EIATTR_KPARAM_INFO
	.align		4
.L_7:
        /*0008*/ 	.byte	0x04, 0x17
        /*000a*/ 	.short	(.L_9 - .L_8)
.L_8:
        /*000c*/ 	.word	0x00000000
        /*0010*/ 	.short	0x000a
        /*0012*/ 	.short	0x0048
        /*0014*/ 	.byte	0x00, 0xf4, 0x21, 0x00


	//----- nvinfo : EIATTR_KPARAM_INFO
	.align		4
.L_9:
        /*0018*/ 	.byte	0x04, 0x17
        /*001a*/ 	.short	(.L_11 - .L_10)
.L_10:
        /*001c*/ 	.word	0x00000000
        /*0020*/ 	.short	0x0009
        /*0022*/ 	.short	0x0040
        /*0024*/ 	.byte	0x00, 0xf4, 0x21, 0x00


	//----- nvinfo : EIATTR_KPARAM_INFO
	.align		4
.L_11:
        /*0028*/ 	.byte	0x04, 0x17
        /*002a*/ 	.short	(.L_13 - .L_12)
.L_12:
        /*002c*/ 	.word	0x00000000
        /*0030*/ 	.short	0x0008
        /*0032*/ 	.short	0x0038
        /*0034*/ 	.byte	0x00, 0xf0, 0x21, 0x00


	//----- nvinfo : EIATTR_KPARAM_INFO
	.align		4
.L_13:
        /*0038*/ 	.byte	0x04, 0x17
        /*003a*/ 	.short	(.L_15 - .L_14)
.L_14:
        /*003c*/ 	.word	0x00000000
        /*0040*/ 	.short	0x0007
        /*0042*/ 	.short	0x0030
        /*0044*/ 	.byte	0x00, 0xf0, 0x21, 0x00


	//----- nvinfo : EIATTR_KPARAM_INFO
	.align		4
.L_15:
        /*0048*/ 	.byte	0x04, 0x17
        /*004a*/ 	.short	(.L_17 - .L_16)
.L_16:
        /*004c*/ 	.word	0x00000000
        /*0050*/ 	.short	0x0006
        /*0052*/ 	.short	0x0028
        /*0054*/ 	.byte	0x00, 0xf0, 0x21, 0x00


	//----- nvinfo : EIATTR_KPARAM_INFO
	.align		4
.L_17:
        /*0058*/ 	.byte	0x04, 0x17
        /*005a*/ 	.short	(.L_19 - .L_18)
.L_18:
        /*005c*/ 	.word	0x00000000
        /*0060*/ 	.short	0x0005
        /*0062*/ 	.short	0x0020
        /*0064*/ 	.byte	0x00, 0xf0, 0x11, 0x00


	//----- nvinfo : EIATTR_KPARAM_INFO
	.align		4
.L_19:
        /*0068*/ 	.byte	0x04, 0x17
        /*006a*/ 	.short	(.L_21 - .L_20)
.L_20:
        /*006c*/ 	.word	0x00000000
        /*0070*/ 	.short	0x0004
        /*0072*/ 	.short	0x001c
        /*0074*/ 	.byte	0x00, 0xf0, 0x11, 0x00


	//----- nvinfo : EIATTR_KPARAM_INFO
	.align		4
.L_21:
        /*0078*/ 	.byte	0x04, 0x17
        /*007a*/ 	.short	(.L_23 - .L_22)
.L_22:
        /*007c*/ 	.word	0x00000000
        /*0080*/ 	.short	0x0003
        /*0082*/ 	.short	0x0018
        /*0084*/ 	.byte	0x00, 0xf0, 0x11, 0x00


	//----- nvinfo : EIATTR_KPARAM_INFO
	.align		4
.L_23:
        /*0088*/ 	.byte	0x04, 0x17
        /*008a*/ 	.short	(.L_25 - .L_24)
.L_24:
        /*008c*/ 	.word	0x00000000
        /*0090*/ 	.short	0x0002
        /*0092*/ 	.short	0x0010
        /*0094*/ 	.byte	0x00, 0xf4, 0x21, 0x00


	//----- nvinfo : EIATTR_KPARAM_INFO
	.align		4
.L_25:
        /*0098*/ 	.byte	0x04, 0x17
        /*009a*/ 	.short	(.L_27 - .L_26)
.L_26:
        /*009c*/ 	.word	0x00000000
        /*00a0*/ 	.short	0x0001
        /*00a2*/ 	.short	0x0008
        /*00a4*/ 	.byte	0x00, 0xf4, 0x21, 0x00


	//----- nvinfo : EIATTR_KPARAM_INFO
	.align		4
.L_27:
        /*00a8*/ 	.byte	0x04, 0x17
        /*00aa*/ 	.short	(.L_29 - .L_28)
.L_28:
        /*00ac*/ 	.word	0x00000000
        /*00b0*/ 	.short	0x0000
        /*00b2*/ 	.short	0x0000
        /*00b4*/ 	.byte	0x00, 0xf4, 0x21, 0x00


	//----- nvinfo : EIATTR_SPARSE_MMA_MASK
	.align		4
.L_29:
        /*00b8*/ 	.byte	0x03, 0x50
        /*00ba*/ 	.short	0x0000


	//----- nvinfo : EIATTR_MAXREG_COUNT
	.align		4
        /*00bc*/ 	.byte	0x03, 0x1b
        /*00be*/ 	.short	0x00ff


	//----- nvinfo : EIATTR_NUM_BARRIERS
	.align		4
        /*00c0*/ 	.byte	0x02, 0x4c
        /*00c2*/ 	.byte	0x01
	.zero		1


	//----- nvinfo : EIATTR_MERCURY_ISA_VERSION
	.align		4
        /*00c4*/ 	.byte	0x03, 0x5f
        /*00c6*/ 	.short	0x0101


	//----- nvinfo : EIATTR_INT_WARP_WIDE_INSTR_OFFSETS
	.align		4
        /*00c8*/ 	.byte	0x04, 0x31
        /*00ca*/ 	.short	(.L_31 - .L_30)


	//   ....[0]....
.L_30:
        /*00cc*/ 	.word	0x00001250


	//   ....[1]....
        /*00d0*/ 	.word	0x00001270


	//   ....[2]....
        /*00d4*/ 	.word	0x00001280


	//   ....[3]....
        /*00d8*/ 	.word	0x00001290


	//   ....[4]....
        /*00dc*/ 	.word	0x000013a0


	//   ....[5]....
        /*00e0*/ 	.word	0x000018b0


	//   ....[6]....
        /*00e4*/ 	.word	0x000018c0


	//   ....[7]....
        /*00e8*/ 	.word	0x00001930


	//   ....[8]....
        /*00ec*/ 	.word	0x00001940


	//   ....[9]....
        /*00f0*/ 	.word	0x00001de0


	//   ....[10]....
        /*00f4*/ 	.word	0x00001e00


	//----- nvinfo : EIATTR_COOP_GROUP_MASK_REGIDS
	.align		4
.L_31:
        /*00f8*/ 	.byte	0x04, 0x29
        /*00fa*/ 	.short	(.L_33 - .L_32)


	//   ....[0]....
.L_32:
        /*00fc*/ 	.word	0xffffffff


	//   ....[1]....
        /*0100*/ 	.word	0xffffffff


	//   ....[2]....
        /*0104*/ 	.word	0xffffffff


	//----- nvinfo : EIATTR_COOP_GROUP_INSTR_OFFSETS
	.align		4
.L_33:
        /*0108*/ 	.byte	0x04, 0x28
        /*010a*/ 	.short	(.L_35 - .L_34)


	//   ....[0]....
.L_34:
        /*010c*/ 	.word	0x00000140


	//   ....[1]....
        /*0110*/ 	.word	0x000006e0


	//   ....[2]....
        /*0114*/ 	.word	0x00000cb0


	//----- nvinfo : EIATTR_MBARRIER_INSTR_OFFSETS
	.align		4
.L_35:
        /*0118*/ 	.byte	0x04, 0x39
        /*011a*/ 	.short	(.L_37 - .L_36)


	//   ....[0]....
.L_36:
        /*011c*/ 	.word	0x00001400
        /*0120*/ 	.word	0x000000ff
        /*0124*/ 	.word	0x00014000
        /*0128*/ 	.short	0x0100
        /*012a*/ 	.byte	0x14
	.zero		1


	//   ....[1]....
        /*012c*/ 	.word	0x00001570
        /*0130*/ 	.word	0x000000ff
        /*0134*/ 	.word	0x00014008
        /*0138*/ 	.short	0x0100
        /*013a*/ 	.byte	0x14
	.zero		1


	//   ....[2]....
        /*013c*/ 	.word	0x000015a0
        /*0140*/ 	.word	0x000000ff
        /*0144*/ 	.word	0x00014010
        /*0148*/ 	.short	0x0100
        /*014a*/ 	.byte	0x14
	.zero		1


	//   ....[3]....
        /*014c*/ 	.word	0x000015c0
        /*0150*/ 	.word	0x000000ff
        /*0154*/ 	.word	0x00014018
        /*0158*/ 	.short	0x0100
        /*015a*/ 	.byte	0x14
	.zero		1


	//   ....[4]....
        /*015c*/ 	.word	0x000019f0
        /*0160*/ 	.word	0x000000ff
        /*0164*/ 	.word	0x00014000
        /*0168*/ 	.short	0x010a
        /*016a*/ 	.byte	0x12
	.zero		1


	//   ....[5]....
        /*016c*/ 	.word	0x00001d50
        /*0170*/ 	.word	0x000000ff
        /*0174*/ 	.word	0x00014000
        /*0178*/ 	.short	0x0108
        /*017a*/ 	.byte	0x14
	.zero		1


	//   ....[6]....
        /*017c*/ 	.word	0x00001e70
        /*0180*/ 	.word	0x000000ff
        /*0184*/ 	.word	0x00014008
        /*0188*/ 	.short	0x0108
        /*018a*/ 	.byte	0x14
	.zero		1


	//   ....[7]....
        /*018c*/ 	.word	0x00001f50
        /*0190*/ 	.word	0x000000ff
        /*0194*/ 	.word	0x00014010
        /*0198*/ 	.short	0x0108
        /*019a*/ 	.byte	0x14
	.zero		1


	//   ....[8]....
        /*019c*/ 	.word	0x00001fc0
        /*01a0*/ 	.word	0x000000ff
        /*01a4*/ 	.word	0x00014018
        /*01a8*/ 	.short	0x0108
        /*01aa*/ 	.byte	0x14
	.zero		1


	//   ....[9]....
        /*01ac*/ 	.word	0x00002280
        /*01b0*/ 	.word	0x000000ff
        /*01b4*/ 	.word	0x00014000
        /*01b8*/ 	.short	0x010a
        /*01ba*/ 	.byte	0x12
	.zero		1


	//----- nvinfo : EIATTR_NUM_MBARRIERS
	.align		4
.L_37:
        /*01bc*/ 	.byte	0x03, 0x38
        /*01be*/ 	.short	0x0004


	//----- nvinfo : EIATTR_EXIT_INSTR_OFFSETS
	.align		4
        /*01c0*/ 	.byte	0x04, 0x1c
        /*01c2*/ 	.short	(.L_39 - .L_38)


	//   ....[0]....
.L_38:
        /*01c4*/ 	.word	0x00002270


	//----- nvinfo : EIATTR_REQNTID
	.align		4
.L_39:
        /*01c8*/ 	.byte	0x04, 0x10
        /*01ca*/ 	.short	(.L_41 - .L_40)
.L_40:
        /*01cc*/ 	.word	0x00000100
        /*01d0*/ 	.word	0x00000001
        /*01d4*/ 	.word	0x00000001


	//----- nvinfo : EIATTR_CRS_STACK_SIZE
	.align		4
.L_41:
        /*01d8*/ 	.byte	0x04, 0x1e
        /*01da*/ 	.short	(.L_43 - .L_42)
.L_42:
        /*01dc*/ 	.word	0x00000000


	//----- nvinfo : EIATTR_CBANK_PARAM_SIZE
	.align		4
.L_43:
        /*01e0*/ 	.byte	0x03, 0x19
        /*01e2*/ 	.short	0x0050


	//----- nvinfo : EIATTR_PARAM_CBANK
	.align		4
        /*01e4*/ 	.byte	0x04, 0x0a
        /*01e6*/ 	.short	(.L_45 - .L_44)
	.align		4
.L_44:
        /*01e8*/ 	.word	index@(.nv.constant0.gluon_wgmma)
        /*01ec*/ 	.short	0x0210
        /*01ee*/ 	.short	0x0050


	//----- nvinfo : EIATTR_SW_WAR
	.align		4
.L_45:
        /*01f0*/ 	.byte	0x04, 0x36
        /*01f2*/ 	.short	(.L_47 - .L_46)
.L_46:
        /*01f4*/ 	.word	0x00000008
.L_47:


//--------------------- .nv.callgraph             --------------------------
	.section	.nv.callgraph,"",@"SHT_CUDA_CALLGRAPH"
	.align	4
	.sectionentsize	8
	.align		4
        /*0000*/ 	.word	0x00000000
	.align		4
        /*0004*/ 	.word	0xffffffff
	.align		4
        /*0008*/ 	.word	0x00000000
	.align		4
        /*000c*/ 	.word	0xfffffffe
	.align		4
        /*0010*/ 	.word	0x00000000
	.align		4
        /*0014*/ 	.word	0xfffffffd
	.align		4
        /*0018*/ 	.word	0x00000000
	.align		4
        /*001c*/ 	.word	0xfffffffc


//--------------------- .text.gluon_wgmma         --------------------------
	.section	.text.gluon_wgmma,"ax",@progbits
	.align	128
        .global         gluon_wgmma
        .type           gluon_wgmma,@function
        .size           gluon_wgmma,(.L_x_53 - gluon_wgmma)
        .other          gluon_wgmma,@"STO_CUDA_ENTRY STV_DEFAULT"
gluon_wgmma:
.text.gluon_wgmma:
[----:B------:R-:W-:Y:S01]  /*0000*/  LDC R1, c[0x0][0x28] ;  /* 0x00000a00ff017b82 */ /* 0x000fe20000000800 */
[----:B------:R-:W1:Y:S07]  /*0010*/  S2R R0, SR_TID.X ;  /* 0x0000000000007919 */ /* 0x000e6e0000002100 */
[----:B------:R-:W2:Y:S01]  /*0020*/  S2UR UR4, SR_CgaCtaId ;  /* 0x00000000000479c3 */ /* 0x000ea20000008800 */
[----:B------:R-:W-:Y:S01]  /*0030*/  UMOV UR20, 0x400 ;  /* 0x0000040000147882 */ /* 0x000fe20000000000 */
[----:B------:R-:W-:Y:S01]  /*0040*/  ULDC UR6, c[0x0][0xc] ;  /* 0x0000030000067ab9 */ /* 0x000fe20000000800 */
[----:B------:R-:W-:Y:S01]  /*0050*/  ULDC.64 UR26, c[0x0][0x250] ;  /* 0x00009400001a7ab9 */ /* 0x000fe20000000a00 */
[----:B------:R-:W-:Y:S04]  /*0060*/  BSSY B0, `(.L_x_0) ;  /* 0x000001e000007945 */ /* 0x000fe80003800000 */
[----:B------:R-:W3:Y:S08]  /*0070*/  LDC R12, c[0x0][0x230] ;  /* 0x00008c00ff0c7b82 */ /* 0x000ef00000000800 */
[----:B------:R-:W-:Y:S08]  /*0080*/  S2UR UR29, SR_CTAID.Y ;  /* 0x00000000001d79c3 */ /* 0x000ff00000002600 */
[----:B------:R-:W4:Y:S01]  /*0090*/  S2UR UR5, SR_CTAID.Z ;  /* 0x00000000000579c3 */ /* 0x000f220000002700 */
[----:B--2---:R-:W-:-:S03]  /*00a0*/  ULEA UR20, UR4, UR20, 0x18 ;  /* 0x0000001404147291 */ /* 0x004fc6000f8ec03f */
[----:B------:R-:W-:Y:S01]  /*00b0*/  ULDC UR4, c[0x0][0x10] ;  /* 0x0000040000047ab9 */ /* 0x000fe20000000800 */
[----:B-1----:R-:W-:-:S03]  /*00c0*/  LOP3.LUT R7, R0, 0xff, RZ, 0xc0, !PT ;  /* 0x000000ff00077812 */ /* 0x002fc600078ec0ff */
[----:B------:R-:W1:Y:S01]  /*00d0*/  S2UR UR28, SR_CTAID.X ;  /* 0x00000000001c79c3 */ /* 0x000e620000002500 */
[----:B---3--:R-:W-:Y:S01]  /*00e0*/  VIADD R5, R12, 0xffffffff ;  /* 0xffffffff0c057836 */ /* 0x008fe20000000000 */
[C---:B------:R-:W-:Y:S02]  /*00f0*/  ISETP.GE.U32.AND P0, PT, R7.reuse, 0x20, PT ;  /* 0x000000200700780c */ /* 0x040fe40003f06070 */
[C---:B------:R-:W-:Y:S02]  /*0100*/  ISETP.NE.U32.AND P2, PT, R7.reuse, RZ, PT ;  /* 0x000000ff0700720c */ /* 0x040fe40003f45070 */
[----:B------:R-:W-:Y:S02]  /*0110*/  LEA R4, R7, UR20, 0x2 ;  /* 0x0000001407047c11 */ /* 0x000fe4000f8e10ff */
[----:B------:R-:W2:Y:S07]  /*0120*/  LDC R6, c[0x0][0x228] ;  /* 0x00008a00ff067b82 */ /* 0x000eae0000000800 */
[----:B------:R3:W-:Y:S01]  /*0130*/  @!P0 STS [R4], RZ ;  /* 0x000000ff04008388 */ /* 0x0007e20000000800 */
[----:B------:R-:W-:-:S03]  /*0140*/  NOP ;  /* 0x0000000000007918 */ /* 0x000fc60000000000 */
[----:B------:R3:W-:Y:S01]  /*0150*/  @!P2 STS [UR20+0x20], R5 ;  /* 0x00002005ff00a988 */ /* 0x0007e20008000814 */
[----:B----4-:R-:W-:-:S04]  /*0160*/  UIMAD UR4, UR5, UR4, UR29 ;  /* 0x00000004050472a4 */ /* 0x010fc8000f8e021d */
[----:B-1----:R-:W-:-:S04]  /*0170*/  UIMAD UR4, UR4, UR6, UR28 ;  /* 0x00000006040472a4 */ /* 0x002fc8000f8e021c */
[----:B------:R-:W-:Y:S01]  /*0180*/  UIMAD UR5, UR4, 0x180, URZ ;  /* 0x00000180040578a4 */ /* 0x000fe2000f8e023f */
[----:B--2---:R-:W-:Y:S02]  /*0190*/  VIADD R6, R6, 0xffffffff ;  /* 0xffffffff06067836 */ /* 0x004fe40000000000 */
[----:B------:R-:W-:Y:S01]  /*01a0*/  UMOV UR4, URZ ;  /* 0x0000003f00047c82 */ /* 0x000fe20008000000 */
[----:B------:R-:W-:-:S04]  /*01b0*/  UIADD3 UR22, UP0, UR5, UR26, URZ ;  /* 0x0000001a05167290 */ /* 0x000fc8000ff1e03f */
[----:B------:R-:W-:Y:S01]  /*01c0*/  ULEA.HI.X.SX32 UR23, UR5, UR27, 0x1, UP0 ;  /* 0x0000001b05177291 */ /* 0x000fe200080f0e3f */
[----:B---3--:R-:W-:Y:S11]  /*01d0*/  @P2 BRA `(.L_x_1) ;  /* 0x0000000000182947 */ /* 0x008ff60003800000 */
[----:B------:R-:W1:Y:S01]  /*01e0*/  LDS R2, [UR20+0x8] ;  /* 0x00000814ff027984 */ /* 0x000e620008000800 */
[----:B------:R-:W2:Y:S01]  /*01f0*/  LDC.64 R8, c[0x0][0x210] ;  /* 0x00008400ff087b82 */ /* 0x000ea20000000a00 */
[----:B------:R-:W-:Y:S02]  /*0200*/  IMAD.MOV.U32 R3, RZ, RZ, 0x70 ;  /* 0x00000070ff037424 */ /* 0x000fe400078e00ff */
[----:B--2---:R2:W-:Y:S03]  /*0210*/  STS.64 [UR20], R8 ;  /* 0x00000008ff007988 */ /* 0x0045e60008000a14 */
[----:B-1----:R-:W-:-:S05]  /*0220*/  LOP3.LUT R2, R2, 0x10, R3, 0xd8, !PT ;  /* 0x0000001002027812 */ /* 0x002fca00078ed803 */
[----:B------:R2:W-:Y:S02]  /*0230*/  STS [UR20+0x8], R2 ;  /* 0x00000802ff007988 */ /* 0x0005e40008000814 */
.L_x_1:
[----:B------:R-:W-:Y:S05]  /*0240*/  BSYNC B0 ;  /* 0x0000000000007941 */ /* 0x000fea0003800000 */
.L_x_0:
[----:B------:R-:W-:Y:S04]  /*0250*/  BSSY B0, `(.L_x_2) ;  /* 0x000000a000007945 */ /* 0x000fe80003800000 */
[----:B------:R-:W-:Y:S05]  /*0260*/  @P2 BRA `(.L_x_3) ;  /* 0x0000000000202947 */ /* 0x000fea0003800000 */
[----:B--2---:R-:W1:Y:S01]  /*0270*/  LDS R2, [UR20+0x34] ;  /* 0x00003414ff027984 */ /* 0x004e620008000800 */
[----:B------:R-:W-:Y:S02]  /*0280*/  IMAD.MOV.U32 R3, RZ, RZ, 0x3f000000 ;  /* 0x3f000000ff037424 */ /* 0x000fe400078e00ff */
[----:B------:R-:W-:Y:S01]  /*0290*/  @!P2 IMAD.MOV.U32 R8, RZ, RZ, 0x3f ;  /* 0x0000003fff08a424 */ /* 0x000fe200078e00ff */
[----:B------:R-:W2:Y:S02]  /*02a0*/  @!P2 LDS R9, [UR20+0x38] ;  /* 0x00003814ff09a984 */ /* 0x000ea40008000800 */
[----:B-1----:R-:W-:Y:S02]  /*02b0*/  LOP3.LUT R2, R2, 0xff000000, R3, 0xb8, !PT ;  /* 0xff00000002027812 */ /* 0x002fe400078eb803 */
[----:B--2---:R-:W-:-:S03]  /*02c0*/  @!P2 LOP3.LUT R3, R9, 0xff, R8, 0xb8, !PT ;  /* 0x000000ff0903a812 */ /* 0x004fc600078eb808 */
[----:B------:R1:W-:Y:S04]  /*02d0*/  STS [UR20+0x34], R2 ;  /* 0x00003402ff007988 */ /* 0x0003e80008000814 */
[----:B------:R1:W-:Y:S02]  /*02e0*/  @!P2 STS [UR20+0x38], R3 ;  /* 0x00003803ff00a988 */ /* 0x0003e40008000814 */
.L_x_3:
[----:B------:R-:W-:Y:S05]  /*02f0*/  BSYNC B0 ;  /* 0x0000000000007941 */ /* 0x000fea0003800000 */
.L_x_2:
[----:B------:R-:W-:Y:S04]  /*0300*/  BSSY B0, `(.L_x_4) ;  /* 0x000000a000007945 */ /* 0x000fe80003800000 */
[----:B------:R-:W-:Y:S05]  /*0310*/  @P2 BRA `(.L_x_5) ;  /* 0x0000000000202947 */ /* 0x000fea0003800000 */
[----:B-12---:R-:W1:Y:S01]  /*0320*/  LDS R2, [UR20+0x1c] ;  /* 0x00001c14ff027984 */ /* 0x006e620008000800 */
[----:B------:R-:W2:Y:S03]  /*0330*/  LDC.64 R10, c[0x0][0x238] ;  /* 0x00008e00ff0a7b82 */ /* 0x000ea60000000a00 */
[----:B------:R3:W-:Y:S01]  /*0340*/  STS [UR20+0x24], R6 ;  /* 0x00002406ff007988 */ /* 0x0007e20008000814 */
[--C-:B--2---:R-:W-:Y:S02]  /*0350*/  SHF.R.U32.HI R9, RZ, 0x4, R11.reuse ;  /* 0x00000004ff097819 */ /* 0x104fe4000001160b */
[----:B------:R-:W-:-:S05]  /*0360*/  SHF.R.U64 R3, R10, 0x4, R11 ;  /* 0x000000040a037819 */ /* 0x000fca000000120b */
[----:B------:R3:W-:Y:S01]  /*0370*/  STS [UR20+0xc], R3 ;  /* 0x00000c03ff007988 */ /* 0x0007e20008000814 */
[----:B-1----:R-:W-:-:S05]  /*0380*/  LOP3.LUT R2, R2, 0xf, R9, 0xb8, !PT ;  /* 0x0000000f02027812 */ /* 0x002fca00078eb809 */
[----:B------:R3:W-:Y:S02]  /*0390*/  STS [UR20+0x1c], R2 ;  /* 0x00001c02ff007988 */ /* 0x0007e40008000814 */
.L_x_5:
[----:B------:R-:W-:Y:S05]  /*03a0*/  BSYNC B0 ;  /* 0x0000000000007941 */ /* 0x000fea0003800000 */
.L_x_4:
[----:B------:R-:W-:Y:S04]  /*03b0*/  BSSY B1, `(.L_x_6) ;  /* 0x000001d000017945 */ /* 0x000fe80003800000 */
[----:B------:R-:W-:Y:S04]  /*03c0*/  BSSY B0, `(.L_x_7) ;  /* 0x0000018000007945 */ /* 0x000fe80003800000 */
[----:B------:R-:W-:Y:S05]  /*03d0*/  @P2 BRA `(.L_x_8) ;  /* 0x00000000001c2947 */ /* 0x000fea0003800000 */
[----:B-123--:R-:W1:Y:S02]  /*03e0*/  LDS R2, [UR20+0x34] ;  /* 0x00003414ff027984 */ /* 0x00ee640008000800 */
[----:B-1----:R-:W-:-:S05]  /*03f0*/  LOP3.LUT R2, R2, 0x7, RZ, 0xb8, !PT ;  /* 0x0000000702027812 */ /* 0x002fca00078eb8ff */
[----:B------:R1:W-:Y:S01]  /*0400*/  STS [UR20+0x34], R2 ;  /* 0x00003402ff007988 */ /* 0x0003e20008000814 */
[----:B------:R-:W-:Y:S05]  /*0410*/  @P2 BRA `(.L_x_9) ;  /* 0x00000000001c2947 */ /* 0x000fea0003800000 */
[----:B-1----:R-:W1:Y:S02]  /*0420*/  LDS R2, [UR20+0x34] ;  /* 0x00003414ff027984 */ /* 0x002e640008000800 */
[----:B-1----:R-:W-:-:S05]  /*0430*/  LOP3.LUT R2, R2, 0x38, RZ, 0xb8, !PT ;  /* 0x0000003802027812 */ /* 0x002fca00078eb8ff */
[----:B------:R4:W-:Y:S02]  /*0440*/  STS [UR20+0x34], R2 ;  /* 0x00003402ff007988 */ /* 0x0009e40008000814 */
.L_x_8:
[----:B------:R-:W-:Y:S05]  /*0450*/  @P2 BRA `(.L_x_10) ;  /* 0x00000000001c2947 */ /* 0x000fea0003800000 */
[----:B-1234-:R-:W1:Y:S02]  /*0460*/  LDS R2, [UR20+0x8] ;  /* 0x00000814ff027984 */ /* 0x01ee640008000800 */
[----:B-1----:R-:W-:-:S05]  /*0470*/  LOP3.LUT R2, R2, 0x780, RZ, 0xb8, !PT ;  /* 0x0000078002027812 */ /* 0x002fca00078eb8ff */
[----:B------:R2:W-:Y:S02]  /*0480*/  STS [UR20+0x8], R2 ;  /* 0x00000802ff007988 */ /* 0x0005e40008000814 */
.L_x_9:
[----:B------:R-:W-:Y:S05]  /*0490*/  @P2 BRA `(.L_x_11) ;  /* 0x0000000000282947 */ /* 0x000fea0003800000 */
[----:B-12---:R-:W1:Y:S02]  /*04a0*/  LDS R2, [UR20+0x8] ;  /* 0x00000814ff027984 */ /* 0x006e640008000800 */
[----:B-1----:R-:W-:-:S05]  /*04b0*/  LOP3.LUT R2, R2, 0x1800, RZ, 0xb8, !PT ;  /* 0x0000180002027812 */ /* 0x002fca00078eb8ff */
[----:B------:R5:W-:Y:S02]  /*04c0*/  STS [UR20+0x8], R2 ;  /* 0x00000802ff007988 */ /* 0x000be40008000814 */
.L_x_10:
[----:B------:R-:W-:Y:S05]  /*04d0*/  @P2 BREAK B0 ;  /* 0x0000000000002942 */ /* 0x000fea0003800000 */
[----:B------:R-:W-:Y:S05]  /*04e0*/  @P2 BRA `(.L_x_12) ;  /* 0x0000000000242947 */ /* 0x000fea0003800000 */
[----:B-1-3--:R-:W1:Y:S01]  /*04f0*/  LDS R3, [UR20+0x8] ;  /* 0x00000814ff037984 */ /* 0x00ae620008000800 */
[----:B--2-45:R-:W-:-:S05]  /*0500*/  IMAD.MOV.U32 R2, RZ, RZ, 0x6000 ;  /* 0x00006000ff027424 */ /* 0x034fca00078e00ff */
[----:B-1----:R-:W-:-:S04]  /*0510*/  LOP3.LUT R2, R3, 0x4000, R2, 0xd8, !PT ;  /* 0x0000400003027812 */ /* 0x002fc800078ed802 */
[----:B------:R-:W-:-:S05]  /*0520*/  LOP3.LUT R2, R2, 0x400000, RZ, 0xb8, !PT ;  /* 0x0040000002027812 */ /* 0x000fca00078eb8ff */
[----:B------:R3:W-:Y:S02]  /*0530*/  STS [UR20+0x8], R2 ;  /* 0x00000802ff007988 */ /* 0x0007e40008000814 */
.L_x_11:
[----:B------:R-:W-:Y:S05]  /*0540*/  BSYNC B0 ;  /* 0x0000000000007941 */ /* 0x000fea0003800000 */
.L_x_7:
[----:B-123--:R-:W1:Y:S02]  /*0550*/  @!P2 LDS R2, [UR20+0x8] ;  /* 0x00000814ff02a984 */ /* 0x00ee640008000800 */
[----:B-1----:R-:W-:-:S05]  /*0560*/  @!P2 LOP3.LUT R2, R2, 0x8000, RZ, 0xb8, !PT ;  /* 0x000080000202a812 */ /* 0x002fca00078eb8ff */
[----:B------:R1:W-:Y:S02]  /*0570*/  @!P2 STS [UR20+0x8], R2 ;  /* 0x00000802ff00a988 */ /* 0x0003e40008000814 */
.L_x_12:
[----:B------:R-:W-:Y:S05]  /*0580*/  BSYNC B1 ;  /* 0x0000000000017941 */ /* 0x000fea0003800000 */
.L_x_6:
[----:B------:R-:W-:Y:S05]  /*0590*/  WARPSYNC.ALL ;  /* 0x0000000000007948 */ /* 0x000fea0003800000 */
[----:B------:R-:W-:Y:S05]  /*05a0*/  @P0 BRA `(.L_x_13) ;  /* 0x0000000000280947 */ /* 0x000fea0003800000 */
[----:B-12345:R-:W1:Y:S01]  /*05b0*/  S2R R2, SR_LANEID ;  /* 0x0000000000027919 */ /* 0x03ee620000000000 */
[----:B------:R-:W-:Y:S05]  /*05c0*/  WARPSYNC.ALL ;  /* 0x0000000000007948 */ /* 0x000fea0003800000 */
[----:B-1----:R-:W-:-:S05]  /*05d0*/  IMAD.SHL.U32 R8, R2, 0x4, RZ ;  /* 0x0000000402087824 */ /* 0x002fca00078e00ff */
[----:B------:R-:W1:Y:S01]  /*05e0*/  LDS R9, [R8+UR20] ;  /* 0x0000001408097984 */ /* 0x000e620008000800 */
[----:B------:R-:W-:-:S05]  /*05f0*/  IADD3 R2, P1, R8, UR22, RZ ;  /* 0x0000001608027c10 */ /* 0x000fca000ff3e0ff */
[----:B------:R-:W-:-:S05]  /*0600*/  IMAD.X R3, RZ, RZ, UR23, P1 ;  /* 0x00000017ff037e24 */ /* 0x000fca00088e06ff */
[----:B-1----:R1:W2:Y:S01]  /*0610*/  ATOMG.E.EXCH.STRONG.GPU PT, RZ, [R2], R9 ;  /* 0x0000000902ff73a8 */ /* 0x0022a200041ee100 */
[----:B------:R-:W-:-:S04]  /*0620*/  DEPBAR {5,4,3,2,1,0} ;  /* 0x0000003f0000791a */ /* 0x000fc80000000000 */
[----:B------:R1:W-:Y:S01]  /*0630*/  UTMACCTL.IV [UR22] ;  /* 0x00000000160079b9 */ /* 0x0003e20008000000 */
[----:B------:R-:W-:Y:S01]  /*0640*/  NOP ;  /* 0x0000000000007918 */ /* 0x000fe20000000000 */
.L_x_13:
[----:B------:R-:W-:Y:S05]  /*0650*/  @P0 BRA `(.L_x_14) ;  /* 0x00000000000c0947 */ /* 0x000fea0003800000 */
[----:B------:R0:W-:Y:S01]  /*0660*/  UTMACMDFLUSH ;  /* 0x00000000000079b7 */ /* 0x0001e20000000000 */
[----:B------:R-:W-:Y:S05]  /*0670*/  @P0 BRA `(.L_x_14) ;  /* 0x0000000000040947 */ /* 0x000fea0003800000 */
[----:B------:R-:W-:-:S04]  /*0680*/  DEPBAR.LE SB0, 0x0 ;  /* 0x000080000000791a */ /* 0x000fc80000000000 */
.L_x_14:
[----:B------:R-:W-:Y:S05]  /*0690*/  WARPSYNC.ALL ;  /* 0x0000000000007948 */ /* 0x000fea0003800000 */
[----:B--2---:R-:W-:Y:S06]  /*06a0*/  BAR.SYNC.DEFER_BLOCKING 0x0 ;  /* 0x0000000000007b1d */ /* 0x004fec0000010000 */
[----:B------:R-:W-:Y:S02]  /*06b0*/  BSSY B1, `(.L_x_15) ;  /* 0x000000b000017945 */ /* 0x000fe40003800000 */
[----:B------:R-:W-:Y:S06]  /*06c0*/  BAR.SYNC.DEFER_BLOCKING 0x0 ;  /* 0x0000000000007b1d */ /* 0x000fec0000010000 */
[----:B------:R2:W-:Y:S01]  /*06d0*/  @!P0 STS [R4], RZ ;  /* 0x000000ff04008388 */ /* 0x0005e20000000800 */
[----:B------:R-:W-:Y:S01]  /*06e0*/  NOP ;  /* 0x0000000000007918 */ /* 0x000fe20000000000 */
[----:B------:R-:W-:Y:S05]  /*06f0*/  @P2 BRA `(.L_x_16) ;  /* 0x0000000000182947 */ /* 0x000fea0003800000 */
[----:B-1-345:R-:W1:Y:S01]  /*0700*/  LDS R2, [UR20+0x8] ;  /* 0x00000814ff027984 */ /* 0x03ae620008000800 */
[----:B------:R-:W3:Y:S01]  /*0710*/  LDC.64 R8, c[0x0][0x218] ;  /* 0x00008600ff087b82 */ /* 0x000ee20000000a00 */
[----:B------:R-:W-:Y:S02]  /*0720*/  IMAD.MOV.U32 R3, RZ, RZ, 0x70 ;  /* 0x00000070ff037424 */ /* 0x000fe400078e00ff */
[----:B---3--:R3:W-:Y:S03]  /*0730*/  STS.64 [UR20], R8 ;  /* 0x00000008ff007988 */ /* 0x0087e60008000a14 */
[----:B-1----:R-:W-:-:S05]  /*0740*/  LOP3.LUT R2, R2, 0x10, R3, 0xd8, !PT ;  /* 0x0000001002027812 */ /* 0x002fca00078ed803 */
[----:B------:R3:W-:Y:S02]  /*0750*/  STS [UR20+0x8], R2 ;  /* 0x00000802ff007988 */ /* 0x0007e40008000814 */
.L_x_16:
[----:B-1----:R-:W-:Y:S05]  /*0760*/  BSYNC B1 ;  /* 0x0000000000017941 */ /* 0x002fea0003800000 */
.L_x_15:
[----:B------:R-:W-:Y:S04]  /*0770*/  BSSY B2, `(.L_x_17) ;  /* 0x000000f000027945 */ /* 0x000fe80003800000 */
[----:B------:R-:W-:Y:S04]  /*0780*/  BSSY B1, `(.L_x_18) ;  /* 0x000000c000017945 */ /* 0x000fe80003800000 */
[----:B------:R-:W-:Y:S05]  /*0790*/  @P2 BRA `(.L_x_19) ;  /* 0x0000000000282947 */ /* 0x000fea0003800000 */
[----:B---345:R-:W1:Y:S01]  /*07a0*/  LDS R2, [UR20+0x34] ;  /* 0x00003414ff027984 */ /* 0x038e620008000800 */
[----:B------:R-:W-:Y:S01]  /*07b0*/  IMAD.MOV.U32 R3, RZ, RZ, 0x3f000000 ;  /* 0x3f000000ff037424 */ /* 0x000fe200078e00ff */
[----:B------:R-:W-:Y:S05]  /*07c0*/  @P2 BREAK B1 ;  /* 0x0000000000012942 */ /* 0x000fea0003800000 */
[----:B-1----:R-:W-:-:S05]  /*07d0*/  LOP3.LUT R2, R2, 0xff000000, R3, 0xb8, !PT ;  /* 0xff00000002027812 */ /* 0x002fca00078eb803 */
[----:B------:R1:W-:Y:S01]  /*07e0*/  STS [UR20+0x34], R2 ;  /* 0x00003402ff007988 */ /* 0x0003e20008000814 */
[----:B------:R-:W-:Y:S05]  /*07f0*/  @P2 BRA `(.L_x_20) ;  /* 0x0000000000182947 */ /* 0x000fea0003800000 */
[----:B------:R-:W3:Y:S01]  /*0800*/  LDS R3, [UR20+0x38] ;  /* 0x00003814ff037984 */ /* 0x000ee20008000800 */
[----:B-1----:R-:W-:-:S05]  /*0810*/  IMAD.MOV.U32 R2, RZ, RZ, 0xff ;  /* 0x000000ffff027424 */ /* 0x002fca00078e00ff */
[----:B---3--:R-:W-:-:S05]  /*0820*/  LOP3.LUT R2, R3, 0xff, R2, 0xb8, !PT ;  /* 0x000000ff03027812 */ /* 0x008fca00078eb802 */
[----:B------:R1:W-:Y:S02]  /*0830*/  STS [UR20+0x38], R2 ;  /* 0x00003802ff007988 */ /* 0x0003e40008000814 */
.L_x_19:
[----:B------:R-:W-:Y:S05]  /*0840*/  BSYNC B1 ;  /* 0x0000000000017941 */ /* 0x000fea0003800000 */
.L_x_18:
[----:B------:R1:W-:Y:S02]  /*0850*/  @!P2 STS [UR20+0x20], R5 ;  /* 0x00002005ff00a988 */ /* 0x0003e40008000814 */
.L_x_20:
[----:B------:R-:W-:Y:S05]  /*0860*/  BSYNC B2 ;  /* 0x0000000000027941 */ /* 0x000fea0003800000 */
.L_x_17:
[----:B------:R-:W-:Y:S05]  /*0870*/  WARPSYNC.ALL ;  /* 0x0000000000007948 */ /* 0x000fea0003800000 */
[----:B-1----:R-:W1:Y:S01]  /*0880*/  LDC R5, c[0x0][0x22c] ;  /* 0x00008b00ff057b82 */ /* 0x002e620000000800 */
[----:B------:R-:W-:Y:S01]  /*0890*/  BSSY B2, `(.L_x_21) ;  /* 0x000000b000027945 */ /* 0x000fe20003800000 */
[----:B-1----:R-:W-:-:S03]  /*08a0*/  VIADD R5, R5, 0xffffffff ;  /* 0xffffffff05057836 */ /* 0x002fc60000000000 */
[----:B------:R-:W-:Y:S05]  /*08b0*/  @P2 BRA `(.L_x_22) ;  /* 0x0000000000202947 */ /* 0x000fea0003800000 */
[----:B---345:R-:W1:Y:S01]  /*08c0*/  LDS R2, [UR20+0x1c] ;  /* 0x00001c14ff027984 */ /* 0x038e620008000800 */
[----:B------:R-:W3:Y:S03]  /*08d0*/  LDC.64 R10, c[0x0][0x240] ;  /* 0x00009000ff0a7b82 */ /* 0x000ee60000000a00 */
[----:B------:R4:W-:Y:S01]  /*08e0*/  STS [UR20+0x24], R5 ;  /* 0x00002405ff007988 */ /* 0x0009e20008000814 */
[--C-:B---3--:R-:W-:Y:S02]  /*08f0*/  SHF.R.U32.HI R9, RZ, 0x4, R11.reuse ;  /* 0x00000004ff097819 */ /* 0x108fe4000001160b */
[----:B------:R-:W-:-:S05]  /*0900*/  SHF.R.U64 R3, R10, 0x4, R11 ;  /* 0x000000040a037819 */ /* 0x000fca000000120b */
[----:B------:R4:W-:Y:S01]  /*0910*/  STS [UR20+0xc], R3 ;  /* 0x00000c03ff007988 */ /* 0x0009e20008000814 */
[----:B-1----:R-:W-:-:S05]  /*0920*/  LOP3.LUT R2, R2, 0xf, R9, 0xb8, !PT ;  /* 0x0000000f02027812 */ /* 0x002fca00078eb809 */
[----:B------:R4:W-:Y:S02]  /*0930*/  STS [UR20+0x1c], R2 ;  /* 0x00001c02ff007988 */ /* 0x0009e40008000814 */
.L_x_22:
[----:B------:R-:W-:Y:S05]  /*0940*/  BSYNC B2 ;  /* 0x0000000000027941 */ /* 0x000fea0003800000 */
.L_x_21:
[----:B------:R-:W-:Y:S04]  /*0950*/  BSSY B3, `(.L_x_23) ;  /* 0x000001d000037945 */ /* 0x000fe80003800000 */
[----:B------:R-:W-:Y:S04]  /*0960*/  BSSY B2, `(.L_x_24) ;  /* 0x0000018000027945 */ /* 0x000fe80003800000 */
[----:B------:R-:W-:Y:S05]  /*0970*/  @P2 BRA `(.L_x_25) ;  /* 0x00000000001c2947 */ /* 0x000fea0003800000 */
[----:B---345:R-:W1:Y:S02]  /*0980*/  LDS R2, [UR20+0x34] ;  /* 0x00003414ff027984 */ /* 0x038e640008000800 */
[----:B-1----:R-:W-:-:S05]  /*0990*/  LOP3.LUT R2, R2, 0x7, RZ, 0xb8, !PT ;  /* 0x0000000702027812 */ /* 0x002fca00078eb8ff */
[----:B------:R1:W-:Y:S01]  /*09a0*/  STS [UR20+0x34], R2 ;  /* 0x00003402ff007988 */ /* 0x0003e20008000814 */
[----:B------:R-:W-:Y:S05]  /*09b0*/  @P2 BRA `(.L_x_26) ;  /* 0x00000000001c2947 */ /* 0x000fea0003800000 */
[----:B-1----:R-:W1:Y:S02]  /*09c0*/  LDS R2, [UR20+0x34] ;  /* 0x00003414ff027984 */ /* 0x002e640008000800 */
[----:B-1----:R-:W-:-:S05]  /*09d0*/  LOP3.LUT R2, R2, 0x38, RZ, 0xb8, !PT ;  /* 0x0000003802027812 */ /* 0x002fca00078eb8ff */
[----:B------:R1:W-:Y:S02]  /*09e0*/  STS [UR20+0x34], R2 ;  /* 0x00003402ff007988 */ /* 0x0003e40008000814 */
.L_x_25:
[----:B------:R-:W-:Y:S05]  /*09f0*/  @P2 BRA `(.L_x_27) ;  /* 0x00000000001c2947 */ /* 0x000fea0003800000 */
[----:B-1-345:R-:W1:Y:S02]  /*0a00*/  LDS R2, [UR20+0x8] ;  /* 0x00000814ff027984 */ /* 0x03ae640008000800 */
[----:B-1----:R-:W-:-:S05]  /*0a10*/  LOP3.LUT R2, R2, 0x780, RZ, 0xb8, !PT ;  /* 0x0000078002027812 */ /* 0x002fca00078eb8ff */
[----:B------:R3:W-:Y:S02]  /*0a20*/  STS [UR20+0x8], R2 ;  /* 0x00000802ff007988 */ /* 0x0007e40008000814 */
.L_x_26:
[----:B------:R-:W-:Y:S05]  /*0a30*/  @P2 BRA `(.L_x_28) ;  /* 0x0000000000282947 */ /* 0x000fea0003800000 */
[----:B-1-3--:R-:W1:Y:S02]  /*0a40*/  LDS R2, [UR20+0x8] ;  /* 0x00000814ff027984 */ /* 0x00ae640008000800 */
[----:B-1----:R-:W-:-:S05]  /*0a50*/  LOP3.LUT R2, R2, 0x1800, RZ, 0xb8, !PT ;  /* 0x0000180002027812 */ /* 0x002fca00078eb8ff */
[----:B------:R1:W-:Y:S02]  /*0a60*/  STS [UR20+0x8], R2 ;  /* 0x00000802ff007988 */ /* 0x0003e40008000814 */
.L_x_27:
[----:B------:R-:W-:Y:S05]  /*0a70*/  @P2 BREAK B2 ;  /* 0x0000000000022942 */ /* 0x000fea0003800000 */
[----:B------:R-:W-:Y:S05]  /*0a80*/  @P2 BRA `(.L_x_29) ;  /* 0x0000000000242947 */ /* 0x000fea0003800000 */
[----:B-1-345:R-:W1:Y:S01]  /*0a90*/  LDS R2, [UR20+0x8] ;  /* 0x00000814ff027984 */ /* 0x03ae620008000800 */
[----:B------:R-:W-:-:S05]  /*0aa0*/  IMAD.MOV.U32 R3, RZ, RZ, 0x6000 ;  /* 0x00006000ff037424 */ /* 0x000fca00078e00ff */
[----:B-1----:R-:W-:-:S04]  /*0ab0*/  LOP3.LUT R2, R2, 0x4000, R3, 0xd8, !PT ;  /* 0x0000400002027812 */ /* 0x002fc800078ed803 */
[----:B------:R-:W-:-:S05]  /*0ac0*/  LOP3.LUT R2, R2, 0x400000, RZ, 0xb8, !PT ;  /* 0x0040000002027812 */ /* 0x000fca00078eb8ff */
[----:B------:R4:W-:Y:S02]  /*0ad0*/  STS [UR20+0x8], R2 ;  /* 0x00000802ff007988 */ /* 0x0009e40008000814 */
.L_x_28:
[----:B------:R-:W-:Y:S05]  /*0ae0*/  BSYNC B2 ;  /* 0x0000000000027941 */ /* 0x000fea0003800000 */
.L_x_24:
[----:B-1-34-:R-:W1:Y:S02]  /*0af0*/  @!P2 LDS R2, [UR20+0x8] ;  /* 0x00000814ff02a984 */ /* 0x01ae640008000800 */
[----:B-1----:R-:W-:-:S05]  /*0b00*/  @!P2 LOP3.LUT R2, R2, 0x8000, RZ, 0xb8, !PT ;  /* 0x000080000202a812 */ /* 0x002fca00078eb8ff */
[----:B------:R1:W-:Y:S02]  /*0b10*/  @!P2 STS [UR20+0x8], R2 ;  /* 0x00000802ff00a988 */ /* 0x0003e40008000814 */
.L_x_29:
[----:B------:R-:W-:Y:S05]  /*0b20*/  BSYNC B3 ;  /* 0x0000000000037941 */ /* 0x000fea0003800000 */
.L_x_23:
[----:B------:R-:W-:Y:S05]  /*0b30*/  WARPSYNC.ALL ;  /* 0x0000000000007948 */ /* 0x000fea0003800000 */
[----:B------:R-:W-:-:S04]  /*0b40*/  UIADD3 UR25, UR5, 0x80, URZ ;  /* 0x0000008005197890 */ /* 0x000fc8000fffe03f */
[----:B------:R-:W-:-:S04]  /*0b50*/  UIADD3 UR24, UP0, UR25, UR26, URZ ;  /* 0x0000001a19187290 */ /* 0x000fc8000ff1e03f */
[----:B------:R-:W-:Y:S01]  /*0b60*/  ULEA.HI.X.SX32 UR25, UR25, UR27, 0x1, UP0 ;  /* 0x0000001b19197291 */ /* 0x000fe200080f0e3f */
[----:B------:R-:W-:Y:S11]  /*0b70*/  @P0 BRA `(.L_x_30) ;  /* 0x0000000000280947 */ /* 0x000ff60003800000 */
[----:B-1-345:R-:W1:Y:S01]  /*0b80*/  S2R R2, SR_LANEID ;  /* 0x0000000000027919 */ /* 0x03ae620000000000 */
[----:B------:R-:W-:Y:S05]  /*0b90*/  WARPSYNC.ALL ;  /* 0x0000000000007948 */ /* 0x000fea0003800000 */
[----:B-1----:R-:W-:-:S05]  /*0ba0*/  IMAD.SHL.U32 R8, R2, 0x4, RZ ;  /* 0x0000000402087824 */ /* 0x002fca00078e00ff */
[----:B------:R-:W1:Y:S01]  /*0bb0*/  LDS R9, [R8+UR20] ;  /* 0x0000001408097984 */ /* 0x000e620008000800 */
[----:B------:R-:W-:-:S05]  /*0bc0*/  IADD3 R2, P1, R8, UR24, RZ ;  /* 0x0000001808027c10 */ /* 0x000fca000ff3e0ff */
[----:B------:R-:W-:-:S05]  /*0bd0*/  IMAD.X R3, RZ, RZ, UR25, P1 ;  /* 0x00000019ff037e24 */ /* 0x000fca00088e06ff */
[----:B-1----:R1:W3:Y:S01]  /*0be0*/  ATOMG.E.EXCH.STRONG.GPU PT, RZ, [R2], R9 ;  /* 0x0000000902ff73a8 */ /* 0x0022e200041ee100 */
[----:B------:R-:W-:-:S04]  /*0bf0*/  DEPBAR {5,4,3,2,1,0} ;  /* 0x0000003f0000791a */ /* 0x000fc80000000000 */
[----:B------:R1:W-:Y:S01]  /*0c00*/  UTMACCTL.IV [UR24] ;  /* 0x00000000180079b9 */ /* 0x0003e20008000000 */
[----:B------:R-:W-:Y:S01]  /*0c10*/  NOP ;  /* 0x0000000000007918 */ /* 0x000fe20000000000 */
.L_x_30:
[----:B------:R-:W-:Y:S05]  /*0c20*/  @P0 BRA `(.L_x_31) ;  /* 0x00000000000c0947 */ /* 0x000fea0003800000 */
[----:B------:R0:W-:Y:S01]  /*0c30*/  UTMACMDFLUSH ;  /* 0x00000000000079b7 */ /* 0x0001e20000000000 */
[----:B------:R-:W-:Y:S05]  /*0c40*/  @P0 BRA `(.L_x_31) ;  /* 0x0000000000040947 */ /* 0x000fea0003800000 */
[----:B------:R-:W-:-:S04]  /*0c50*/  DEPBAR.LE SB0, 0x0 ;  /* 0x000080000000791a */ /* 0x000fc80000000000 */
.L_x_31:
[----:B------:R-:W-:Y:S05]  /*0c60*/  WARPSYNC.ALL ;  /* 0x0000000000007948 */ /* 0x000fea0003800000 */
[----:B---3--:R-:W-:Y:S06]  /*0c70*/  BAR.SYNC.DEFER_BLOCKING 0x0 ;  /* 0x0000000000007b1d */ /* 0x008fec0000010000 */
[----:B------:R-:W-:Y:S02]  /*0c80*/  BSSY B3, `(.L_x_32) ;  /* 0x000000b000037945 */ /* 0x000fe40003800000 */
[----:B------:R-:W-:Y:S06]  /*0c90*/  BAR.SYNC.DEFER_BLOCKING 0x0 ;  /* 0x0000000000007b1d */ /* 0x000fec0000010000 */
[----:B------:R3:W-:Y:S01]  /*0ca0*/  @!P0 STS [R4], RZ ;  /* 0x000000ff04008388 */ /* 0x0007e20000000800 */
[----:B------:R-:W-:Y:S01]  /*0cb0*/  NOP ;  /* 0x0000000000007918 */ /* 0x000fe20000000000 */
[----:B------:R-:W-:Y:S05]  /*0cc0*/  @P2 BRA `(.L_x_33) ;  /* 0x0000000000182947 */ /* 0x000fea0003800000 */
[----:B-1--45:R-:W1:Y:S01]  /*0cd0*/  LDS R2, [UR20+0x8] ;  /* 0x00000814ff027984 */ /* 0x032e620008000800 */
[----:B------:R-:W4:Y:S01]  /*0ce0*/  LDC.64 R8, c[0x0][0x220] ;  /* 0x00008800ff087b82 */ /* 0x000f220000000a00 */
[----:B------:R-:W-:Y:S02]  /*0cf0*/  IMAD.MOV.U32 R3, RZ, RZ, 0x70 ;  /* 0x00000070ff037424 */ /* 0x000fe400078e00ff */
[----:B----4-:R4:W-:Y:S03]  /*0d00*/  STS.64 [UR20], R8 ;  /* 0x00000008ff007988 */ /* 0x0109e60008000a14 */
[----:B-1----:R-:W-:-:S05]  /*0d10*/  LOP3.LUT R2, R2, 0x10, R3, 0xd8, !PT ;  /* 0x0000001002027812 */ /* 0x002fca00078ed803 */
[----:B------:R4:W-:Y:S02]  /*0d20*/  STS [UR20+0x8], R2 ;  /* 0x00000802ff007988 */ /* 0x0009e40008000814 */
.L_x_33:
[----:B-1----:R-:W-:Y:S05]  /*0d30*/  BSYNC B3 ;  /* 0x0000000000037941 */ /* 0x002fea0003800000 */
.L_x_32:
[----:B------:R-:W-:Y:S04]  /*0d40*/  BSSY B3, `(.L_x_34) ;  /* 0x0000033000037945 */ /* 0x000fe80003800000 */
[----:B------:R-:W-:Y:S04]  /*0d50*/  BSSY B4, `(.L_x_35) ;  /* 0x000002e000047945 */ /* 0x000fe80003800000 */
[----:B------:R-:W-:Y:S05]  /*0d60*/  @P2 BRA `(.L_x_36) ;  /* 0x0000000000242947 */ /* 0x000fea0003800000 */
[----:B----45:R-:W1:Y:S01]  /*0d70*/  LDS R2, [UR20+0x34] ;  /* 0x00003414ff027984 */ /* 0x030e620008000800 */
[----:B------:R-:W-:-:S05]  /*0d80*/  IMAD.MOV.U32 R3, RZ, RZ, 0x7f000000 ;  /* 0x7f000000ff037424 */ /* 0x000fca00078e00ff */
[----:B-1----:R-:W-:-:S05]  /*0d90*/  LOP3.LUT R2, R2, 0xff000000, R3, 0xb8, !PT ;  /* 0xff00000002027812 */ /* 0x002fca00078eb803 */
[----:B------:R1:W-:Y:S01]  /*0da0*/  STS [UR20+0x34], R2 ;  /* 0x00003402ff007988 */ /* 0x0003e20008000814 */
[----:B------:R-:W-:Y:S05]  /*0db0*/  @P2 BRA `(.L_x_37) ;  /* 0x0000000000182947 */ /* 0x000fea0003800000 */
[----:B-1----:R-:W1:Y:S01]  /*0dc0*/  LDS R2, [UR20+0x38] ;  /* 0x00003814ff027984 */ /* 0x002e620008000800 */
[----:B------:R-:W-:-:S05]  /*0dd0*/  IMAD.MOV.U32 R3, RZ, RZ, 0x3f ;  /* 0x0000003fff037424 */ /* 0x000fca00078e00ff */
[----:B-1----:R-:W-:-:S05]  /*0de0*/  LOP3.LUT R2, R2, 0xff, R3, 0xb8, !PT ;  /* 0x000000ff02027812 */ /* 0x002fca00078eb803 */
[----:B------:R1:W-:Y:S02]  /*0df0*/  STS [UR20+0x38], R2 ;  /* 0x00003802ff007988 */ /* 0x0003e40008000814 */
.L_x_36:
[----:B------:R-:W-:Y:S05]  /*0e00*/  @P2 BRA `(.L_x_38) ;  /* 0x00000000000c2947 */ /* 0x000fea0003800000 */
[----:B------:R1:W-:Y:S02]  /*0e10*/  STS [UR20+0x20], R5 ;  /* 0x00002005ff007988 */ /* 0x0003e40008000814 */
.L_x_37:
[----:B------:R-:W-:Y:S05]  /*0e20*/  @P2 BRA `(.L_x_39) ;  /* 0x0000000000242947 */ /* 0x000fea0003800000 */
[----:B------:R1:W-:Y:S02]  /*0e30*/  STS [UR20+0x24], R6 ;  /* 0x00002406ff007988 */ /* 0x0003e40008000814 */
.L_x_38:
[----:B------:R-:W-:Y:S05]  /*0e40*/  @P2 BRA `(.L_x_40) ;  /* 0x00000000002c2947 */ /* 0x000fea0003800000 */
[----:B-1--45:R-:W1:Y:S01]  /*0e50*/  LDS R2, [UR20+0x1c] ;  /* 0x00001c14ff027984 */ /* 0x032e620008000800 */
[----:B------:R-:W4:Y:S02]  /*0e60*/  LDC.64 R8, c[0x0][0x248] ;  /* 0x00009200ff087b82 */ /* 0x000f240000000a00 */
[--C-:B----4-:R-:W-:Y:S02]  /*0e70*/  SHF.R.U32.HI R5, RZ, 0x4, R9.reuse ;  /* 0x00000004ff057819 */ /* 0x110fe40000011609 */
[----:B------:R-:W-:-:S05]  /*0e80*/  SHF.R.U64 R3, R8, 0x4, R9 ;  /* 0x0000000408037819 */ /* 0x000fca0000001209 */
[----:B------:R4:W-:Y:S01]  /*0e90*/  STS [UR20+0xc], R3 ;  /* 0x00000c03ff007988 */ /* 0x0009e20008000814 */
[----:B-1----:R-:W-:-:S05]  /*0ea0*/  LOP3.LUT R2, R2, 0xf, R5, 0xb8, !PT ;  /* 0x0000000f02027812 */ /* 0x002fca00078eb805 */
[----:B------:R4:W-:Y:S02]  /*0eb0*/  STS [UR20+0x1c], R2 ;  /* 0x00001c02ff007988 */ /* 0x0009e40008000814 */
.L_x_39:
[----:B------:R-:W-:Y:S05]  /*0ec0*/  @P2 BRA `(.L_x_41) ;  /* 0x00000000001c2947 */ /* 0x000fea0003800000 */
[----:B-1--45:R-:W1:Y:S02]  /*0ed0*/  LDS R2, [UR20+0x34] ;  /* 0x00003414ff027984 */ /* 0x032e640008000800 */
[----:B-1----:R-:W-:-:S05]  /*0ee0*/  LOP3.LUT R2, R2, 0x7, RZ, 0xb8, !PT ;  /* 0x0000000702027812 */ /* 0x002fca00078eb8ff */
[----:B------:R1:W-:Y:S02]  /*0ef0*/  STS [UR20+0x34], R2 ;  /* 0x00003402ff007988 */ /* 0x0003e40008000814 */
.L_x_40:
[----:B------:R-:W-:Y:S05]  /*0f00*/  @P2 BRA `(.L_x_42) ;  /* 0x00000000001c2947 */ /* 0x000fea0003800000 */
[----:B-1--45:R-:W1:Y:S02]  /*0f10*/  LDS R2, [UR20+0x34] ;  /* 0x00003414ff027984 */ /* 0x032e640008000800 */
[----:B-1----:R-:W-:-:S05]  /*0f20*/  LOP3.LUT R2, R2, 0x38, RZ, 0xb8, !PT ;  /* 0x0000003802027812 */ /* 0x002fca00078eb8ff */
[----:B------:R1:W-:Y:S02]  /*0f30*/  STS [UR20+0x34], R2 ;  /* 0x00003402ff007988 */ /* 0x0003e40008000814 */
.L_x_41:
[----:B------:R-:W-:Y:S05]  /*0f40*/  @P2 BRA `(.L_x_43) ;  /* 0x00000000001c2947 */ /* 0x000fea0003800000 */
[----:B-1--45:R-:W1:Y:S02]  /*0f50*/  LDS R2, [UR20+0x8] ;  /* 0x00000814ff027984 */ /* 0x032e640008000800 */
[----:B-1----:R-:W-:-:S05]  /*0f60*/  LOP3.LUT R2, R2, 0x780, RZ, 0xb8, !PT ;  /* 0x0000078002027812 */ /* 0x002fca00078eb8ff */
[----:B------:R1:W-:Y:S02]  /*0f70*/  STS [UR20+0x8], R2 ;  /* 0x00000802ff007988 */ /* 0x0003e40008000814 */
.L_x_42:
[----:B------:R-:W-:Y:S05]  /*0f80*/  @P2 BRA `(.L_x_44) ;  /* 0x0000000000282947 */ /* 0x000fea0003800000 */
[----:B-1--45:R-:W1:Y:S02]  /*0f90*/  LDS R2, [UR20+0x8] ;  /* 0x00000814ff027984 */ /* 0x032e640008000800 */
[----:B-1----:R-:W-:-:S05]  /*0fa0*/  LOP3.LUT R2, R2, 0x1800, RZ, 0xb8, !PT ;  /* 0x0000180002027812 */ /* 0x002fca00078eb8ff */
[----:B------:R1:W-:Y:S02]  /*0fb0*/  STS [UR20+0x8], R2 ;  /* 0x00000802ff007988 */ /* 0x0003e40008000814 */
.L_x_43:
[----:B------:R-:W-:Y:S05]  /*0fc0*/  @P2 BREAK B4 ;  /* 0x0000000000042942 */ /* 0x000fea0003800000 */
[----:B------:R-:W-:Y:S05]  /*0fd0*/  @P2 BRA `(.L_x_45) ;  /* 0x0000000000242947 */ /* 0x000fea0003800000 */
[----:B-1--45:R-:W1:Y:S01]  /*0fe0*/  LDS R2, [UR20+0x8] ;  /* 0x00000814ff027984 */ /* 0x032e620008000800 */
[----:B------:R-:W-:-:S05]  /*0ff0*/  IMAD.MOV.U32 R3, RZ, RZ, 0x6000 ;  /* 0x00006000ff037424 */ /* 0x000fca00078e00ff */
[----:B-1----:R-:W-:-:S04]  /*1000*/  LOP3.LUT R2, R2, 0x6000, R3, 0xd8, !PT ;  /* 0x0000600002027812 */ /* 0x002fc800078ed803 */
[----:B------:R-:W-:-:S05]  /*1010*/  LOP3.LUT R2, R2, 0x400000, RZ, 0xb8, !PT ;  /* 0x0040000002027812 */ /* 0x000fca00078eb8ff */
[----:B------:R1:W-:Y:S02]  /*1020*/  STS [UR20+0x8], R2 ;  /* 0x00000802ff007988 */ /* 0x0003e40008000814 */
.L_x_44:
[----:B------:R-:W-:Y:S05]  /*1030*/  BSYNC B4 ;  /* 0x0000000000047941 */ /* 0x000fea0003800000 */
.L_x_35:
[----:B-1--45:R-:W1:Y:S02]  /*1040*/  @!P2 LDS R2, [UR20+0x8] ;  /* 0x00000814ff02a984 */ /* 0x032e640008000800 */
[----:B-1----:R-:W-:-:S05]  /*1050*/  @!P2 LOP3.LUT R2, R2, 0x8000, RZ, 0xb8, !PT ;  /* 0x000080000202a812 */ /* 0x002fca00078eb8ff */
[----:B------:R1:W-:Y:S02]  /*1060*/  @!P2 STS [UR20+0x8], R2 ;  /* 0x00000802ff00a988 */ /* 0x0003e40008000814 */
.L_x_45:
[----:B------:R-:W-:Y:S05]  /*1070*/  BSYNC B3 ;  /* 0x0000000000037941 */ /* 0x000fea0003800000 */
.L_x_34:
[----:B------:R-:W-:Y:S05]  /*1080*/  WARPSYNC.ALL ;  /* 0x0000000000007948 */ /* 0x000fea0003800000 */
[----:B------:R-:W-:Y:S01]  /*1090*/  UIADD3 UR5, UR5, 0x100, URZ ;  /* 0x0000010005057890 */ /* 0x000fe2000fffe03f */
[----:B------:R-:W-:Y:S01]  /*10a0*/  ISETP.GE.AND P1, PT, R12, 0x1, PT ;  /* 0x000000010c00780c */ /* 0x000fe20003f26270 */
[----:B------:R-:W-:Y:S01]  /*10b0*/  IMAD.MOV.U32 R24, RZ, RZ, RZ ;  /* 0x000000ffff187224 */ /* 0x000fe200078e00ff */
[----:B------:R-:W-:Y:S01]  /*10c0*/  SHF.R.U32.HI R6, RZ, 0x5, R0 ;  /* 0x00000005ff067819 */ /* 0x000fe20000011600 */
[----:B------:R-:W-:-:S04]  /*10d0*/  UIADD3 UR26, UP0, UR5, UR26, URZ ;  /* 0x0000001a051a7290 */ /* 0x000fc8000ff1e03f */
[----:B------:R-:W-:Y:S01]  /*10e0*/  ULEA.HI.X.SX32 UR27, UR5, UR27, 0x1, UP0 ;  /* 0x0000001b051b7291 */ /* 0x000fe200080f0e3f */
[----:B------:R-:W-:Y:S11]  /*10f0*/  @P0 BRA `(.L_x_46) ;  /* 0x0000000000280947 */ /* 0x000ff60003800000 */
[----:B-1--45:R-:W2:Y:S01]  /*1100*/  S2R R2, SR_LANEID ;  /* 0x0000000000027919 */ /* 0x032ea20000000000 */
[----:B------:R-:W-:Y:S05]  /*1110*/  WARPSYNC.ALL ;  /* 0x0000000000007948 */ /* 0x000fea0003800000 */
[----:B--23--:R-:W-:-:S05]  /*1120*/  IMAD.SHL.U32 R4, R2, 0x4, RZ ;  /* 0x0000000402047824 */ /* 0x00cfca00078e00ff */
[----:B------:R-:W1:Y:S01]  /*1130*/  LDS R5, [R4+UR20] ;  /* 0x0000001404057984 */ /* 0x000e620008000800 */
[----:B------:R-:W-:-:S05]  /*1140*/  IADD3 R2, P3, R4, UR26, RZ ;  /* 0x0000001a04027c10 */ /* 0x000fca000ff7e0ff */
[----:B------:R-:W-:-:S05]  /*1150*/  IMAD.X R3, RZ, RZ, UR27, P3 ;  /* 0x0000001bff037e24 */ /* 0x000fca00098e06ff */
[----:B-1----:R1:W2:Y:S01]  /*1160*/  ATOMG.E.EXCH.STRONG.GPU PT, RZ, [R2], R5 ;  /* 0x0000000502ff73a8 */ /* 0x0022a200041ee100 */
[----:B------:R-:W-:-:S04]  /*1170*/  DEPBAR {5,4,3,2,1,0} ;  /* 0x0000003f0000791a */ /* 0x000fc80000000000 */
[----:B------:R1:W-:Y:S01]  /*1180*/  UTMACCTL.IV [UR26] ;  /* 0x000000001a0079b9 */ /* 0x0003e20008000000 */
[----:B------:R-:W-:Y:S01]  /*1190*/  NOP ;  /* 0x0000000000007918 */ /* 0x000fe20000000000 */
.L_x_46:
[----:B------:R-:W-:Y:S05]  /*11a0*/  @P0 BRA `(.L_x_47) ;  /* 0x00000000000c0947 */ /* 0x000fea0003800000 */
[----:B------:R0:W-:Y:S01]  /*11b0*/  UTMACMDFLUSH ;  /* 0x00000000000079b7 */ /* 0x0001e20000000000 */
[----:B------:R-:W-:Y:S05]  /*11c0*/  @P0 BRA `(.L_x_47) ;  /* 0x0000000000040947 */ /* 0x000fea0003800000 */
[----:B------:R-:W-:-:S04]  /*11d0*/  DEPBAR.LE SB0, 0x0 ;  /* 0x000080000000791a */ /* 0x000fc80000000000 */
.L_x_47:
[----:B------:R-:W-:Y:S05]  /*11e0*/  WARPSYNC.ALL ;  /* 0x0000000000007948 */ /* 0x000fea0003800000 */
[----:B--2---:R-:W-:Y:S01]  /*11f0*/  BAR.SYNC.DEFER_BLOCKING 0x0 ;  /* 0x0000000000007b1d */ /* 0x004fe20000010000 */
[----:B------:R-:W-:Y:S01]  /*1200*/  R2UR UR21, R6 ;  /* 0x00000000061572ca */ /* 0x000fe200000e0000 */
[----:B------:R-:W-:Y:S01]  /*1210*/  USHF.L.U32 UR15, UR28, 0x6, URZ ;  /* 0x000000061c0f7899 */ /* 0x000fe2000800063f */
[----:B------:R-:W-:Y:S01]  /*1220*/  IMAD.MOV.U32 R25, RZ, RZ, RZ ;  /* 0x000000ffff197224 */ /* 0x000fe200078e00ff */
[----:B------:R-:W-:Y:S02]  /*1230*/  CS2R R26, SRZ ;  /* 0x00000000001a7805 */ /* 0x000fe4000001ff00 */
[----:B------:R-:W-:Y:S01]  /*1240*/  CS2R R28, SRZ ;  /* 0x00000000001c7805 */ /* 0x000fe2000001ff00 */
[----:B------:R-:W-:Y:S01]  /*1250*/  VOTEU.ALL UP0, P2 ;  /* 0x00000000003f7886 */ /* 0x000fe20001000000 */
[----:B------:R-:W-:Y:S01]  /*1260*/  UMOV UR6, 0x1 ;  /* 0x0000000100067882 */ /* 0x000fe20000000000 */
[----:B------:R-:W-:Y:S01]  /*1270*/  VOTEU.ALL UP1, P2 ;  /* 0x00000000003f7886 */ /* 0x000fe20001020000 */
[----:B------:R-:W-:Y:S01]  /*1280*/  VOTEU.ALL UP2, P2 ;  /* 0x00000000003f7886 */ /* 0x000fe20001040000 */
[----:B------:R-:W-:Y:S01]  /*1290*/  VOTEU.ALL UP3, P2 ;  /* 0x00000000003f7886 */ /* 0x000fe20001060000 */
[----:B------:R-:W-:-:S04]  /*12a0*/  @!UP0 UIADD3 UR8, -UR6, 0x100000, URZ ;  /* 0x0010000006088890 */ /* 0x000fc8000fffe13f */
[----:B------:R-:W-:Y:S02]  /*12b0*/  @!UP0 USHF.L.U32 UR9, UR8, 0xb, URZ ;  /* 0x0000000b08098899 */ /* 0x000fe4000800063f */
[----:B------:R-:W-:Y:S01]  /*12c0*/  @!UP0 USHF.L.U32 UR8, UR8, 0x1, URZ ;  /* 0x0000000108088899 */ /* 0x000fe2000800063f */
[----:B------:R-:W-:Y:S01]  /*12d0*/  CS2R R30, SRZ ;  /* 0x00000000001e7805 */ /* 0x000fe2000001ff00 */
        /* <DEDUP_REMOVED lines=12> */
[----:B------:R-:W-:Y:S01]  /*13a0*/  VOTEU.ALL UP0, P2 ;  /* 0x00000000003f7886 */ /* 0x000fe20001000000 */
[----:B------:R-:W-:Y:S02]  /*13b0*/  CS2R R38, SRZ ;  /* 0x0000000000267805 */ /* 0x000fe4000001ff00 */
[----:B------:R-:W-:Y:S02]  /*13c0*/  CS2R R40, SRZ ;  /* 0x0000000000287805 */ /* 0x000fe4000001ff00 */
[----:B------:R-:W-:Y:S02]  /*13d0*/  CS2R R42, SRZ ;  /* 0x00000000002a7805 */ /* 0x000fe4000001ff00 */
[----:B------:R-:W-:Y:S01]  /*13e0*/  CS2R R44, SRZ ;  /* 0x00000000002c7805 */ /* 0x000fe2000001ff00 */
[----:B------:R-:W2:Y:S02]  /*13f0*/  FENCE.VIEW.ASYNC.S ;  /* 0x00000000000073c6 */ /* 0x000ea40000000000 */
[----:B--2---:R-:W2:Y:S02]  /*1400*/  @!UP0 SYNCS.EXCH.64 URZ, [UR20+0x14000], UR8 ;  /* 0x01400008143f85b2 */ /* 0x004ea40008000100 */
[----:B--2---:R-:W-:Y:S01]  /*1410*/  BAR.SYNC.DEFER_BLOCKING 0x0 ;  /* 0x0000000000007b1d */ /* 0x004fe20000010000 */
[----:B------:R-:W-:-:S02]  /*1420*/  CS2R R46, SRZ ;  /* 0x00000000002e7805 */ /* 0x000fc4000001ff00 */
[----:B------:R-:W-:Y:S02]  /*1430*/  CS2R R48, SRZ ;  /* 0x0000000000307805 */ /* 0x000fe4000001ff00 */
[----:B------:R-:W-:Y:S02]  /*1440*/  CS2R R50, SRZ ;  /* 0x0000000000327805 */ /* 0x000fe4000001ff00 */
[----:B------:R-:W-:Y:S02]  /*1450*/  CS2R R52, SRZ ;  /* 0x0000000000347805 */ /* 0x000fe4000001ff00 */
[----:B------:R-:W-:Y:S02]  /*1460*/  CS2R R54, SRZ ;  /* 0x0000000000367805 */ /* 0x000fe4000001ff00 */
[----:B------:R-:W-:Y:S02]  /*1470*/  CS2R R56, SRZ ;  /* 0x0000000000387805 */ /* 0x000fe4000001ff00 */
        /* <DEDUP_REMOVED lines=14> */
[----:B------:R-:W-:Y:S01]  /*1560*/  CS2R R86, SRZ ;  /* 0x0000000000567805 */ /* 0x000fe2000001ff00 */
[----:B------:R2:W4:Y:S02]  /*1570*/  @!UP1 SYNCS.EXCH.64 URZ, [UR20+0x14008], UR10 ;  /* 0x0140080a143f95b2 */ /* 0x0005240008000100 */
[----:B----4-:R-:W-:Y:S01]  /*1580*/  BAR.SYNC.DEFER_BLOCKING 0x0 ;  /* 0x0000000000007b1d */ /* 0x010fe20000010000 */
[----:B--2---:R-:W-:-:S05]  /*1590*/  USHF.L.U32 UR11, UR29, 0x8, URZ ;  /* 0x000000081d0b7899 */ /* 0x004fca000800063f */
[----:B------:R2:W4:Y:S02]  /*15a0*/  @!UP2 SYNCS.EXCH.64 URZ, [UR20+0x14010], UR12 ;  /* 0x0140100c143fa5b2 */ /* 0x0005240008000100 */
[----:B----4-:R-:W-:Y:S06]  /*15b0*/  BAR.SYNC.DEFER_BLOCKING 0x0 ;  /* 0x0000000000007b1d */ /* 0x010fec0000010000 */
[----:B------:R2:W4:Y:S01]  /*15c0*/  @!UP3 SYNCS.EXCH.64 URZ, [UR20+0x14018], UR6 ;  /* 0x01401806143fb5b2 */ /* 0x0005220008000100 */
[----:B------:R-:W-:Y:S05]  /*15d0*/  @!P1 BRA `(.L_x_48) ;  /* 0x0000000400809947 */ /* 0x000fea0003800000 */
        /* <DEDUP_REMOVED lines=32> */
[----:B------:R-:W-:Y:S01]  /*17e0*/  UMOV UR5, URZ ;  /* 0x0000003f00057c82 */ /* 0x000fe20008000000 */
[----:B------:R-:W-:-:S05]  /*17f0*/  UMOV UR14, URZ ;  /* 0x0000003f000e7c82 */ /* 0x000fca0008000000 */
.L_x_50:
[----:B----4-:R-:W-:Y:S01]  /*1800*/  BAR.SYNC.DEFER_BLOCKING 0x0 ;  /* 0x0000000000007b1d */ /* 0x010fe20000010000 */
[----:B------:R-:W-:Y:S01]  /*1810*/  ULEA UR18, UR5, UR20, 0x3 ;  /* 0x0000001405127291 */ /* 0x000fe2000f8e183f */
[----:B-1---5:R-:W-:Y:S01]  /*1820*/  @!P2 IMAD.MOV.U32 R2, RZ, RZ, 0x5000 ;  /* 0x00005000ff02a424 */ /* 0x022fe200078e00ff */
[----:B------:R-:W-:Y:S01]  /*1830*/  ELECT P0, URZ, PT ;  /* 0x00000000003f782f */ /* 0x000fe20003800000 */
[----:B--2---:R-:W-:-:S03]  /*1840*/  ULEA UR12, UR5, UR20, 0xc ;  /* 0x00000014050c7291 */ /* 0x004fc6000f8e603f */
[----:B------:R-:W-:Y:S02]  /*1850*/  ISETP.LT.U32.AND P0, PT, R7, 0x20, P0 ;  /* 0x000000200700780c */ /* 0x000fe40000701070 */
[----:B------:R-:W-:Y:S01]  /*1860*/  ELECT P1, URZ, PT ;  /* 0x00000000003f782f */ /* 0x000fe20003820000 */
[----:B------:R-:W-:-:S03]  /*1870*/  UIADD3 UR12, UR12, 0x10000, URZ ;  /* 0x000100000c0c7890 */ /* 0x000fc6000fffe03f */
[----:B------:R-:W-:Y:S01]  /*1880*/  ISETP.LT.U32.AND P1, PT, R7, 0x20, P1 ;  /* 0x000000200700780c */ /* 0x000fe20000f21070 */
[----:B------:R-:W-:Y:S01]  /*1890*/  ULEA UR8, UR5, UR20, 0xe ;  /* 0x0000001405087291 */ /* 0x000fe2000f8e703f */
[----:B------:R-:W-:-:S05]  /*18a0*/  UMOV UR10, UR14 ;  /* 0x0000000e000a7c82 */ /* 0x000fca0008000000 */
[----:B------:R-:W-:Y:S01]  /*18b0*/  VOTEU.ANY UP0, P0 ;  /* 0x00000000003f7886 */ /* 0x000fe20000000100 */
[----:B------:R-:W-:Y:S01]  /*18c0*/  VOTEU.ANY UP2, P0 ;  /* 0x00000000003f7886 */ /* 0x000fe20000040100 */
[----:B------:R1:W-:Y:S03]  /*18d0*/  @!P2 SYNCS.ARRIVE.TRANS64 RZ, [UR18+0x14000], R2 ;  /* 0x01400002ffffa9a7 */ /* 0x0003e60008000012 */
[----:B------:R-:W-:Y:S01]  /*18e0*/  @UP0 UIADD3 UR13, UR18, 0x14000, URZ ;  /* 0x00014000120d0890 */ /* 0x000fe2000fffe03f */
[----:B------:R-:W-:Y:S01]  /*18f0*/  @UP0 UMOV UR6, UR22 ;  /* 0x0000001600060c82 */ /* 0x000fe20008000000 */
[----:B------:R-:W-:Y:S01]  /*1900*/  @UP0 UMOV UR7, UR23 ;  /* 0x0000001700070c82 */ /* 0x000fe20008000000 */
[----:B------:R-:W-:Y:S01]  /*1910*/  BAR.SYNC.DEFER_BLOCKING 0x0 ;  /* 0x0000000000007b1d */ /* 0x000fe20000010000 */
[----:B-1----:R-:W-:-:S05]  /*1920*/  IMAD.U32 R2, RZ, RZ, UR4 ;  /* 0x00000004ff027e24 */ /* 0x002fca000f8e00ff */
[----:B------:R-:W-:Y:S01]  /*1930*/  VOTEU.ANY UP1, P1 ;  /* 0x00000000003f7886 */ /* 0x000fe20000820100 */
[----:B------:R-:W-:Y:S01]  /*1940*/  VOTEU.ANY UP3, P1 ;  /* 0x00000000003f7886 */ /* 0x000fe20000860100 */
[----:B------:R-:W-:-:S03]  /*1950*/  SHF.L.U32 R2, R2, 0x1f, RZ ;  /* 0x0000001f02027819 */ /* 0x000fc600000006ff */
[----:B------:R-:W-:Y:S01]  /*1960*/  @UP1 UIADD3 UR9, UR18, 0x14000, URZ ;  /* 0x0001400012091890 */ /* 0x000fe2000fffe03f */
[----:B------:R-:W-:Y:S01]  /*1970*/  @UP1 UMOV UR16, UR24 ;  /* 0x0000001800101c82 */ /* 0x000fe20008000000 */
[----:B------:R-:W-:Y:S01]  /*1980*/  @UP1 UMOV UR17, UR25 ;  /* 0x0000001900111c82 */ /* 0x000fe20008000000 */
[----:B------:R1:W-:Y:S01]  /*1990*/  @UP2 UTMALDG.2D [UR12], [UR6] ;  /* 0x0000000c060025b4 */ /* 0x0003e20008008000 */
[----:B------:R2:W-:Y:S06]  /*19a0*/  MEMBAR.ALL.CTA ;  /* 0x0000000000007992 */ /* 0x0005ec0000008000 */
[----:B--2---:R-:W2:Y:S02]  /*19b0*/  FENCE.VIEW.ASYNC.S ;  /* 0x00000000000073c6 */ /* 0x004ea40000000000 */
[----:B--2---:R-:W-:Y:S06]  /*19c0*/  BAR.SYNC.DEFER_BLOCKING 0x0 ;  /* 0x0000000000007b1d */ /* 0x004fec0000010000 */
[----:B------:R1:W-:Y:S02]  /*19d0*/  @UP3 UTMALDG.2D [UR8], [UR16] ;  /* 0x00000008100035b4 */ /* 0x0003e40008008000 */
[----:B------:R-:W-:Y:S06]  /*19e0*/  BAR.SYNC.DEFER_BLOCKING 0x0 ;  /* 0x0000000000007b1d */ /* 0x000fec0000010000 */
[----:B------:R-:W2:Y:S02]  /*19f0*/  SYNCS.PHASECHK.TRANS64.TRYWAIT P0, [UR18+0x14000], R2 ;  /* 0x01400002ff0075a7 */ /* 0x000ea40008000152 */
[----:B-12---:R-:W-:Y:S05]  /*1a00*/  @!P0 BRA `(.L_x_49) ;  /* 0x00000008001c8947 */ /* 0x006fea0003800000 */
.L_x_51:
[----:B------:R-:W-:Y:S01]  /*1a10*/  USHF.L.U32 UR6, UR21, 0x7, URZ ;  /* 0x0000000715067899 */ /* 0x000fe2000800063f */
[----:B------:R-:W-:Y:S02]  /*1a20*/  WARPGROUP.DEPBAR.LE gsb0, 0x0 ;  /* 0x00008000000079c5 */ /* 0x000fe40000010000 */
[----:B------:R-:W-:Y:S01]  /*1a30*/  USHF.R.U32.HI UR7, URZ, 0x4, UR12 ;  /* 0x000000043f077899 */ /* 0x000fe2000801160c */
[----:B------:R-:W-:Y:S01]  /*1a40*/  WARPGROUP.ARRIVE ;  /* 0x00000000000079c5 */ /* 0x000fe20000000000 */
[----:B------:R-:W-:Y:S01]  /*1a50*/  ULOP3.LUT UR6, UR6, 0x200, URZ, 0xc0, !UPT ;  /* 0x0000020006067892 */ /* 0x000fe2000f8ec03f */
[----:B------:R-:W1:Y:S01]  /*1a60*/  LDC R2, c[0x0][0x230] ;  /* 0x00008c00ff027b82 */ /* 0x000e620000000800 */
[----:B------:R-:W-:Y:S01]  /*1a70*/  UMOV UR17, 0x80000020 ;  /* 0x8000002000117882 */ /* 0x000fe20000000000 */
[----:B------:R-:W-:Y:S01]  /*1a80*/  UMOV UR19, 0x80000020 ;  /* 0x8000002000137882 */ /* 0x000fe20000000000 */
[----:B------:R-:W-:Y:S02]  /*1a90*/  ULEA.HI UR8, UR8, UR6, URZ, 0x1c ;  /* 0x0000000608087291 */ /* 0x000fe4000f8fe03f */
[----:B------:R-:W-:-:S02]  /*1aa0*/  USGXT.U32 UR6, UR7, 0xe ;  /* 0x0000000e0706789a */ /* 0x000fc40008000000 */
[----:B------:R-:W-:Y:S02]  /*1ab0*/  ULOP3.LUT UR8, UR8, 0x3fff, URZ, 0xc0, !UPT ;  /* 0x00003fff08087892 */ /* 0x000fe4000f8ec03f */
[----:B------:R-:W-:Y:S01]  /*1ac0*/  UIADD3 UR14, UR14, 0x40, URZ ;  /* 0x000000400e0e7890 */ /* 0x000fe2000fffe03f */
[----:B------:R-:W-:Y:S02]  /*1ad0*/  UMOV UR7, URZ ;  /* 0x0000003f00077c82 */ /* 0x000fe40008000000 */
[----:B------:R-:W-:Y:S01]  /*1ae0*/  UMOV UR16, UR6 ;  /* 0x0000000600107c82 */ /* 0x000fe20008000000 */
[----:B------:R-:W-:Y:S01]  /*1af0*/  UIADD3 UR5, UR5, 0x1, URZ ;  /* 0x0000000105057890 */ /* 0x000fe2000fffe03f */
[----:B------:R-:W-:Y:S01]  /*1b00*/  UMOV UR18, UR8 ;  /* 0x0000000800127c82 */ /* 0x000fe20008000000 */
[----:B------:R-:W-:Y:S01]  /*1b10*/  UMOV UR9, URZ ;  /* 0x0000003f00097c82 */ /* 0x000fe20008000000 */
[----:B------:R-:W-:Y:S01]  /*1b20*/  QGMMA.64x128x32.F32.E4M3.E4M3 R24, gdesc[UR16], R24 ;  /* 0x01e00000101879f3 */ /* 0x000fe20008700818 */
[----:B------:R-:W-:Y:S01]  /*1b30*/  UMOV UR18, 0xfffffffe ;  /* 0xfffffffe00127882 */ /* 0x000fe20000000000 */
[----:B------:R-:W-:Y:S01]  /*1b40*/  UMOV UR19, 0x7fffffdf ;  /* 0x7fffffdf00137882 */ /* 0x000fe20000000000 */
[----:B------:R-:W-:-:S02]  /*1b50*/  UISETP.NE.U32.AND UP0, UPT, UR5, 0x4, UPT ;  /* 0x000000040500788c */ /* 0x000fc4000bf05070 */
[----:B------:R-:W-:Y:S01]  /*1b60*/  UIADD3.64 UR16, UR6, -UR18, URZ ;  /* 0x8000001206107297 */ /* 0x000fe2000fffe03f */
[----:B-1----:R-:W-:Y:S01]  /*1b70*/  ISETP.LE.AND P0, PT, R2, UR14, PT ;  /* 0x0000000e02007c0c */ /* 0x002fe2000bf03270 */
[----:B------:R-:W-:Y:S02]  /*1b80*/  UIADD3.64 UR18, UR8, -UR18, URZ ;  /* 0x8000001208127297 */ /* 0x000fe4000fffe03f */
[----:B------:R-:W-:Y:S02]  /*1b90*/  USEL UR6, URZ, 0x1, UP0 ;  /* 0x000000013f067887 */ /* 0x000fe40008000000 */
[----:B------:R-:W-:Y:S02]  /*1ba0*/  USEL UR5, UR5, URZ, UP0 ;  /* 0x0000003f05057287 */ /* 0x000fe40008000000 */
[----:B------:R-:W-:-:S03]  /*1bb0*/  ULOP3.LUT UR4, UR4, UR6, URZ, 0x3c, !UPT ;  /* 0x0000000604047292 */ /* 0x000fc6000f8e3c3f */
[----:B------:R-:W-:Y:S03]  /*1bc0*/  QGMMA.64x128x32.F32.E4M3.E4M3 R24, gdesc[UR16], R24, gsb0 ;  /* 0x01e00000101879f3 */ /* 0x000fe60008000818 */
[----:B------:R-:W-:Y:S06]  /*1bd0*/  @!P0 BRA `(.L_x_50) ;  /* 0xfffffffc00088947 */ /* 0x000fec000383ffff */
.L_x_48:
[----:B------:R-:W-:Y:S02]  /*1be0*/  WARPGROUP.DEPBAR.LE gsb0, 0x0 ;  /* 0x00008000000079c5 */ /* 0x000fe40000010000 */
[----:B----4-:R-:W-:Y:S01]  /*1bf0*/  BAR.SYNC.DEFER_BLOCKING 0x0 ;  /* 0x0000000000007b1d */ /* 0x010fe20000010000 */
[C---:B-1---5:R-:W-:Y:S01]  /*1c00*/  IMAD.SHL.U32 R2, R0.reuse, 0x40, RZ ;  /* 0x0000004000027824 */ /* 0x062fe200078e00ff */
[C---:B------:R-:W-:Y:S01]  /*1c10*/  LOP3.LUT R3, R0.reuse, 0x1c, RZ, 0xc0, !PT ;  /* 0x0000001c00037812 */ /* 0x040fe200078ec0ff */
[----:B---3--:R-:W-:Y:S01]  /*1c20*/  IMAD.SHL.U32 R4, R0, 0x2, RZ ;  /* 0x0000000200047824 */ /* 0x008fe200078e00ff */
[----:B------:R-:W-:Y:S02]  /*1c30*/  ELECT P0, URZ, PT ;  /* 0x00000000003f782f */ /* 0x000fe40003800000 */
[----:B------:R-:W-:Y:S01]  /*1c40*/  F2FP.SATFINITE.E4M3.F32.PACK_AB_MERGE_C R24, R25, R24, RZ ;  /* 0x000000181918723e */ /* 0x000fe200048070ff */
[----:B------:R-:W-:Y:S01]  /*1c50*/  ULOP3.LUT UR21, UR21, 0x1, URZ, 0xc0, !UPT ;  /* 0x0000000115157892 */ /* 0x000fe2000f8ec03f */
[----:B------:R-:W-:Y:S01]  /*1c60*/  LOP3.LUT R2, R2, 0x3800, RZ, 0xc0, !PT ;  /* 0x0000380002027812 */ /* 0x000fe200078ec0ff */
[----:B------:R-:W-:Y:S01]  /*1c70*/  UMOV UR10, UR15 ;  /* 0x0000000f000a7c82 */ /* 0x000fe20008000000 */
[----:B------:R-:W-:Y:S01]  /*1c80*/  LOP3.LUT R4, R4, 0x6, RZ, 0xc0, !PT ;  /* 0x0000000604047812 */ /* 0x000fe200078ec0ff */
[----:B------:R-:W-:Y:S01]  /*1c90*/  ULEA UR9, UR21, UR11, 0x7 ;  /* 0x0000000b15097291 */ /* 0x000fe2000f8e383f */
[----:B------:R-:W-:Y:S01]  /*1ca0*/  F2FP.SATFINITE.E4M3.F32.PACK_AB_MERGE_C R26, R27, R26, RZ ;  /* 0x0000001a1b1a723e */ /* 0x000fe200048070ff */
[----:B------:R-:W-:Y:S01]  /*1cb0*/  IMAD R2, R3, 0x20, R2 ;  /* 0x0000002003027824 */ /* 0x000fe200078e0202 */
[----:B------:R-:W-:Y:S01]  /*1cc0*/  F2FP.SATFINITE.E4M3.F32.PACK_AB_MERGE_C R28, R29, R28, RZ ;  /* 0x0000001c1d1c723e */ /* 0x000fe200048070ff */
[----:B------:R-:W-:Y:S01]  /*1cd0*/  IMAD R3, R3, 0x4, R4 ;  /* 0x0000000403037824 */ /* 0x000fe200078e0204 */
[----:B------:R-:W-:Y:S01]  /*1ce0*/  F2FP.SATFINITE.E4M3.F32.PACK_AB_MERGE_C R30, R31, R30, RZ ;  /* 0x0000001e1f1e723e */ /* 0x000fe200048070ff */
[----:B------:R-:W-:Y:S01]  /*1cf0*/  ULEA UR8, UR21, UR20, 0xd ;  /* 0x0000001415087291 */ /* 0x000fe2000f8e683f */
[----:B------:R-:W-:Y:S01]  /*1d00*/  F2FP.SATFINITE.E4M3.F32.PACK_AB_MERGE_C R32, R33, R32, RZ ;  /* 0x000000202120723e */ /* 0x000fe200048070ff */
[----:B------:R-:W-:Y:S01]  /*1d10*/  IMAD.IADD R3, R2, 0x1, R3 ;  /* 0x0000000102037824 */ /* 0x000fe200078e0203 */
[----:B------:R-:W-:-:S02]  /*1d20*/  F2FP.SATFINITE.E4M3.F32.PACK_AB_MERGE_C R34, R35, R34, RZ ;  /* 0x000000222322723e */ /* 0x000fc400048070ff */
[----:B------:R-:W-:Y:S02]  /*1d30*/  F2FP.SATFINITE.E4M3.F32.PACK_AB_MERGE_C R36, R37, R36, RZ ;  /* 0x000000242524723e */ /* 0x000fe400048070ff */
[----:B------:R-:W-:Y:S01]  /*1d40*/  F2FP.SATFINITE.E4M3.F32.PACK_AB_MERGE_C R38, R39, R38, RZ ;  /* 0x000000262726723e */ /* 0x000fe200048070ff */
[----:B------:R-:W1:Y:S02]  /*1d50*/  @!P2 SYNCS.CCTL.IV [UR20+0x14000] ;  /* 0x01400000ff00a9b1 */ /* 0x000e640008000014 */
[----:B-1----:R-:W-:Y:S01]  /*1d60*/  BAR.SYNC.DEFER_BLOCKING 0x0 ;  /* 0x0000000000007b1d */ /* 0x002fe20000010000 */
[----:B------:R-:W-:Y:S02]  /*1d70*/  ISETP.LT.U32.AND P0, PT, R7, 0x40, P0 ;  /* 0x000000400700780c */ /* 0x000fe40000701070 */
[----:B------:R-:W-:Y:S02]  /*1d80*/  LOP3.LUT R5, R3, 0x10, RZ, 0x3c, !PT ;  /* 0x0000001003057812 */ /* 0x000fe400078e3cff */
[----:B------:R-:W-:-:S02]  /*1d90*/  F2FP.SATFINITE.E4M3.F32.PACK_AB_MERGE_C R40, R41, R40, RZ ;  /* 0x000000282928723e */ /* 0x000fc400048070ff */
[----:B------:R-:W-:Y:S02]  /*1da0*/  F2FP.SATFINITE.E4M3.F32.PACK_AB_MERGE_C R42, R43, R42, RZ ;  /* 0x0000002a2b2a723e */ /* 0x000fe400048070ff */
[----:B------:R-:W-:Y:S02]  /*1db0*/  F2FP.SATFINITE.E4M3.F32.PACK_AB_MERGE_C R44, R45, R44, RZ ;  /* 0x0000002c2d2c723e */ /* 0x000fe400048070ff */
[----:B------:R-:W-:Y:S02]  /*1dc0*/  F2FP.SATFINITE.E4M3.F32.PACK_AB_MERGE_C R46, R47, R46, RZ ;  /* 0x0000002e2f2e723e */ /* 0x000fe400048070ff */
[----:B------:R-:W-:Y:S01]  /*1dd0*/  LOP3.LUT R7, R3, 0x20, RZ, 0x3c, !PT ;  /* 0x0000002003077812 */ /* 0x000fe200078e3cff */
[----:B------:R-:W-:Y:S01]  /*1de0*/  VOTEU.ANY UP0, P0 ;  /* 0x00000000003f7886 */ /* 0x000fe20000000100 */
[----:B------:R-:W-:Y:S01]  /*1df0*/  F2FP.SATFINITE.E4M3.F32.PACK_AB_MERGE_C R48, R49, R48, RZ ;  /* 0x000000303130723e */ /* 0x000fe200048070ff */
[----:B------:R-:W-:Y:S01]  /*1e00*/  VOTEU.ANY UP1, P0 ;  /* 0x00000000003f7886 */ /* 0x000fe20000020100 */
[----:B------:R-:W-:-:S02]  /*1e10*/  F2FP.SATFINITE.E4M3.F32.PACK_AB_MERGE_C R50, R51, R50, RZ ;  /* 0x000000323332723e */ /* 0x000fc400048070ff */
[----:B------:R-:W-:Y:S01]  /*1e20*/  F2FP.SATFINITE.E4M3.F32.PACK_AB_MERGE_C R52, R53, R52, RZ ;  /* 0x000000343534723e */ /* 0x000fe200048070ff */
[----:B--2---:R-:W-:Y:S01]  /*1e30*/  @UP0 UMOV UR6, UR26 ;  /* 0x0000001a00060c82 */ /* 0x004fe20008000000 */
[----:B------:R-:W-:Y:S01]  /*1e40*/  F2FP.SATFINITE.E4M3.F32.PACK_AB_MERGE_C R54, R55, R54, RZ ;  /* 0x000000363736723e */ /* 0x000fe200048070ff */
[----:B------:R-:W-:Y:S01]  /*1e50*/  @UP0 UMOV UR7, UR27 ;  /* 0x0000001b00070c82 */ /* 0x000fe20008000000 */
[----:B------:R-:W-:Y:S01]  /*1e60*/  LOP3.LUT R9, R3, 0x30, RZ, 0x3c, !PT ;  /* 0x0000003003097812 */ /* 0x000fe200078e3cff */
[----:B------:R-:W1:Y:S02]  /*1e70*/  @!P2 SYNCS.CCTL.IV [UR20+0x14008] ;  /* 0x01400800ff00a9b1 */ /* 0x000e640008000014 */
[----:B-1----:R-:W-:Y:S01]  /*1e80*/  BAR.SYNC.DEFER_BLOCKING 0x0 ;  /* 0x0000000000007b1d */ /* 0x002fe20000010000 */
[----:B------:R-:W-:Y:S02]  /*1e90*/  F2FP.SATFINITE.E4M3.F32.PACK_AB_MERGE_C R56, R57, R56, RZ ;  /* 0x000000383938723e */ /* 0x000fe400048070ff */
[----:B------:R-:W-:-:S02]  /*1ea0*/  F2FP.SATFINITE.E4M3.F32.PACK_AB_MERGE_C R58, R59, R58, RZ ;  /* 0x0000003a3b3a723e */ /* 0x000fc400048070ff */
[----:B------:R-:W-:Y:S02]  /*1eb0*/  F2FP.SATFINITE.E4M3.F32.PACK_AB_MERGE_C R60, R61, R60, RZ ;  /* 0x0000003c3d3c723e */ /* 0x000fe400048070ff */
[----:B------:R-:W-:Y:S02]  /*1ec0*/  F2FP.SATFINITE.E4M3.F32.PACK_AB_MERGE_C R62, R63, R62, RZ ;  /* 0x0000003e3f3e723e */ /* 0x000fe400048070ff */
[----:B------:R-:W-:Y:S02]  /*1ed0*/  LOP3.LUT R11, R3, 0x40, RZ, 0x3c, !PT ;  /* 0x00000040030b7812 */ /* 0x000fe400078e3cff */
[----:B------:R-:W-:Y:S02]  /*1ee0*/  F2FP.SATFINITE.E4M3.F32.PACK_AB_MERGE_C R64, R65, R64, RZ ;  /* 0x000000404140723e */ /* 0x000fe400048070ff */
[----:B------:R-:W-:Y:S02]  /*1ef0*/  F2FP.SATFINITE.E4M3.F32.PACK_AB_MERGE_C R66, R67, R66, RZ ;  /* 0x000000424342723e */ /* 0x000fe400048070ff */
[----:B------:R-:W-:-:S02]  /*1f00*/  F2FP.SATFINITE.E4M3.F32.PACK_AB_MERGE_C R68, R69, R68, RZ ;  /* 0x000000444544723e */ /* 0x000fc400048070ff */
[----:B------:R-:W-:Y:S02]  /*1f10*/  F2FP.SATFINITE.E4M3.F32.PACK_AB_MERGE_C R70, R71, R70, RZ ;  /* 0x000000464746723e */ /* 0x000fe400048070ff */
[----:B------:R-:W-:Y:S02]  /*1f20*/  F2FP.SATFINITE.E4M3.F32.PACK_AB_MERGE_C R72, R73, R72, RZ ;  /* 0x000000484948723e */ /* 0x000fe400048070ff */
[----:B------:R-:W-:Y:S02]  /*1f30*/  F2FP.SATFINITE.E4M3.F32.PACK_AB_MERGE_C R74, R75, R74, RZ ;  /* 0x0000004a4b4a723e */ /* 0x000fe400048070ff */
[----:B------:R-:W-:Y:S01]  /*1f40*/  F2FP.SATFINITE.E4M3.F32.PACK_AB_MERGE_C R76, R77, R76, RZ ;  /* 0x0000004c4d4c723e */ /* 0x000fe200048070ff */
[----:B------:R-:W1:Y:S02]  /*1f50*/  @!P2 SYNCS.CCTL.IV [UR20+0x14010] ;  /* 0x01401000ff00a9b1 */ /* 0x000e640008000014 */
[----:B-1----:R-:W-:Y:S01]  /*1f60*/  BAR.SYNC.DEFER_BLOCKING 0x0 ;  /* 0x0000000000007b1d */ /* 0x002fe20000010000 */
[----:B------:R-:W-:-:S02]  /*1f70*/  F2FP.SATFINITE.E4M3.F32.PACK_AB_MERGE_C R78, R79, R78, RZ ;  /* 0x0000004e4f4e723e */ /* 0x000fc400048070ff */
[----:B------:R-:W-:Y:S02]  /*1f80*/  F2FP.SATFINITE.E4M3.F32.PACK_AB_MERGE_C R80, R81, R80, RZ ;  /* 0x000000505150723e */ /* 0x000fe400048070ff */
[----:B------:R-:W-:Y:S02]  /*1f90*/  F2FP.SATFINITE.E4M3.F32.PACK_AB_MERGE_C R82, R83, R82, RZ ;  /* 0x000000525352723e */ /* 0x000fe400048070ff */
[----:B------:R-:W-:Y:S02]  /*1fa0*/  F2FP.SATFINITE.E4M3.F32.PACK_AB_MERGE_C R84, R85, R84, RZ ;  /* 0x000000545554723e */ /* 0x000fe400048070ff */
[----:B------:R-:W-:Y:S01]  /*1fb0*/  F2FP.SATFINITE.E4M3.F32.PACK_AB_MERGE_C R86, R87, R86, RZ ;  /* 0x000000565756723e */ /* 0x000fe200048070ff */
[----:B------:R-:W1:Y:S02]  /*1fc0*/  @!P2 SYNCS.CCTL.IV [UR20+0x14018] ;  /* 0x01401800ff00a9b1 */ /* 0x000e640008000014 */
[----:B-1----:R-:W-:Y:S04]  /*1fd0*/  STS.U16 [R3+UR20], R24 ;  /* 0x0000001803007988 */ /* 0x002fe80008000414 */
[----:B------:R-:W-:Y:S04]  /*1fe0*/  STS.U16 [R3+UR20+0x400], R26 ;  /* 0x0004001a03007988 */ /* 0x000fe80008000414 */
[----:B------:R-:W-:Y:S04]  /*1ff0*/  STS.U16 [R3+UR20+0x8], R28 ;  /* 0x0000081c03007988 */ /* 0x000fe80008000414 */
[----:B------:R-:W-:Y:S04]  /*2000*/  STS.U16 [R3+UR20+0x408], R30 ;  /* 0x0004081e03007988 */ /* 0x000fe80008000414 */
[----:B------:R-:W-:Y:S04]  /*2010*/  STS.U16 [R5+UR20], R32 ;  /* 0x0000002005007988 */ /* 0x000fe80008000414 */
[----:B------:R-:W-:Y:S04]  /*2020*/  STS.U16 [R5+UR20+0x400], R34 ;  /* 0x0004002205007988 */ /* 0x000fe80008000414 */
[----:B------:R-:W-:Y:S04]  /*2030*/  STS.U16 [R5+UR20+0x8], R36 ;  /* 0x0000082405007988 */ /* 0x000fe80008000414 */
[----:B------:R1:W-:Y:S04]  /*2040*/  STS.U16 [R5+UR20+0x408], R38 ;  /* 0x0004082605007988 */ /* 0x0003e80008000414 */
[----:B------:R-:W-:Y:S04]  /*2050*/  STS.U16 [R7+UR20], R40 ;  /* 0x0000002807007988 */ /* 0x000fe80008000414 */
[----:B------:R-:W-:Y:S01]  /*2060*/  STS.U16 [R7+UR20+0x400], R42 ;  /* 0x0004002a07007988 */ /* 0x000fe20008000414 */
[----:B-1----:R-:W-:-:S03]  /*2070*/  LOP3.LUT R5, R3, 0x50, RZ, 0x3c, !PT ;  /* 0x0000005003057812 */ /* 0x002fc600078e3cff */
[----:B------:R-:W-:Y:S04]  /*2080*/  STS.U16 [R7+UR20+0x8], R44 ;  /* 0x0000082c07007988 */ /* 0x000fe80008000414 */
[----:B------:R1:W-:Y:S04]  /*2090*/  STS.U16 [R7+UR20+0x408], R46 ;  /* 0x0004082e07007988 */ /* 0x0003e80008000414 */
[----:B------:R-:W-:Y:S04]  /*20a0*/  STS.U16 [R9+UR20], R48 ;  /* 0x0000003009007988 */ /* 0x000fe80008000414 */
[----:B------:R-:W-:Y:S01]  /*20b0*/  STS.U16 [R9+UR20+0x400], R50 ;  /* 0x0004003209007988 */ /* 0x000fe20008000414 */
[----:B-1----:R-:W-:-:S02]  /*20c0*/  LOP3.LUT R7, R3, 0x60, RZ, 0x3c, !PT ;  /* 0x0000006003077812 */ /* 0x002fc400078e3cff */
[----:B------:R-:W-:Y:S01]  /*20d0*/  LOP3.LUT R3, R3, 0x70, RZ, 0x3c, !PT ;  /* 0x0000007003037812 */ /* 0x000fe200078e3cff */
[----:B------:R-:W-:Y:S04]  /*20e0*/  STS.U16 [R9+UR20+0x8], R52 ;  /* 0x0000083409007988 */ /* 0x000fe80008000414 */
[----:B------:R-:W-:Y:S04]  /*20f0*/  STS.U16 [R9+UR20+0x408], R54 ;  /* 0x0004083609007988 */ /* 0x000fe80008000414 */
[----:B------:R-:W-:Y:S04]  /*2100*/  STS.U16 [R11+UR20], R56 ;  /* 0x000000380b007988 */ /* 0x000fe80008000414 */
[----:B------:R-:W-:Y:S04]  /*2110*/  STS.U16 [R11+UR20+0x400], R58 ;  /* 0x0004003a0b007988 */ /* 0x000fe80008000414 */
        /* <DEDUP_REMOVED lines=13> */
[----:B------:R-:W-:Y:S01]  /*21f0*/  STS.U16 [R3+UR20+0x408], R86 ;  /* 0x0004085603007988 */ /* 0x000fe20008000414 */
[----:B------:R1:W-:Y:S06]  /*2200*/  MEMBAR.ALL.CTA ;  /* 0x0000000000007992 */ /* 0x0003ec0000008000 */
[----:B-1----:R-:W1:Y:S02]  /*2210*/  FENCE.VIEW.ASYNC.S ;  /* 0x00000000000073c6 */ /* 0x002e640000000000 */
[----:B-1----:R-:W-:Y:S06]  /*2220*/  BAR.SYNC.DEFER_BLOCKING 0x0 ;  /* 0x0000000000007b1d */ /* 0x002fec0000010000 */
[----:B------:R1:W-:Y:S01]  /*2230*/  @UP1 UTMASTG.2D [UR8], [UR6] ;  /* 0x00000008060013b5 */ /* 0x0003e20008008000 */
[----:B------:R0:W-:Y:S01]  /*2240*/  UTMACMDFLUSH ;  /* 0x00000000000079b7 */ /* 0x0001e20000000000 */
[----:B------:R-:W-:-:S04]  /*2250*/  DEPBAR.LE SB0, 0x0 ;  /* 0x000080000000791a */ /* 0x000fc80000000000 */
[----:B------:R-:W-:Y:S06]  /*2260*/  BAR.SYNC.DEFER_BLOCKING 0x0 ;  /* 0x0000000000007b1d */ /* 0x000fec0000010000 */
[----:B-1----:R-:W-:Y:S05]  /*2270*/  EXIT ;  /* 0x000000000000794d */ /* 0x002fea0003800000 */
.L_x_49:
[----:B------:R-:W1:Y:S02]  /*2280*/  SYNCS.PHASECHK.TRANS64.TRYWAIT P0, [UR18+0x14000], R2 ;  /* 0x01400002ff0075a7 */ /* 0x000e640008000152 */
[----:B-1----:R-:W-:Y:S05]  /*2290*/  @!P0 BRA `(.L_x_49) ;  /* 0xfffffffc00f88947 */ /* 0x002fea000383ffff */
[----:B------:R-:W-:Y:S05]  /*22a0*/  BRA `(.L_x_51) ;  /* 0xfffffff400d87947 */ /* 0x000fea000383ffff */
.L_x_52:
[----:B------:R-:W-:-:S00]  /*22b0*/  BRA `(.L_x_52) ;  /* 0xfffffffc00fc7947 */ /* 0x000fc0000383ffff */
[----:B------:R-:W-:-:S00]  /*22c0*/  NOP ;  /* 0x0000000000007918 */ /* 0x000fc00000000000 */
        /* <DEDUP_REMOVED lines=11> */
.L_x_53:


//--------------------- .nv.shared.gluon_wgmma    --------------------------
	.section	.nv.shared.gluon_wgmma,"aw",@nobits
	.sectionflags	@""
	.align	16
	.zero		1024


//--------------------- .nv.shared.reserved.0     --------------------------
	.section	.nv.shared.reserved.0,"aw",@nobits
	.weak		__nv_reservedSMEM_offset_0_alias
	.size		__nv_reservedSMEM_offset_0_alias, 0, 0
	.other		__nv_reservedSMEM_offset_0_alias,@"STO_CUDA_RESERVED_SHARED STV_DEFAULT"
__nv_reservedSMEM_offset_0_alias:
	.zero		0


//--------------------- .nv.constant0.gluon_wgmma --------------------------
	.section	.nv.constant0.gluon_wgmma,"a",@progbits
	.sectionflags	@""
	.align	4
.nv.constant0.gluon_wgmma:
	.zero		608


//--------------------- SYMBOLS --------------------------

	.type		.nv.reservedSmem.offset0,@object
	.size		.nv.reservedSmem.offset0,0x4
